def attn_fwd(
    Q,
    K,
    V,
    Out,
    Lse,
    sm_scale,
    stride_qz,
    stride_qh,
    stride_qm,
    stride_qk,
    stride_kz,
    stride_kh,
    stride_kn,
    stride_kk,
    stride_vz,
    stride_vh,
    stride_vn,
    stride_vk,
    stride_oz,
    stride_oh,
    stride_om,
    stride_ok,
    seqlen_q,
    seqlen_k,
    BLOCK_M: tl.constexpr,
    BLOCK_N: tl.constexpr,
    HEAD_DIM: tl.constexpr,
    CAUSAL: tl.constexpr,
):
    start_m = tl.program_id(0)
    off_hz = tl.program_id(1)
    q_off = off_hz * stride_qh
    k_off = off_hz * stride_kh
    v_off = off_hz * stride_vh
    offs_m = start_m * BLOCK_M + tl.arange(0, BLOCK_M)
    offs_d = tl.arange(0, HEAD_DIM)
    offs_n = tl.arange(0, BLOCK_N)
    q_ptrs = Q + q_off + offs_m[:, None] * stride_qm + offs_d[None, :] * stride_qk
    k_ptrs = K + k_off + offs_d[:, None] * stride_kk + offs_n[None, :] * stride_kn
    v_ptrs = V + v_off + offs_n[:, None] * stride_vn + offs_d[None, :] * stride_vk
    m_i = tl.full([BLOCK_M], float("-inf"), dtype=tl.float32)
    l_i = tl.zeros([BLOCK_M], dtype=tl.float32) + 1.0
    acc = tl.zeros([BLOCK_M, HEAD_DIM], dtype=tl.float32)
    q = tl.load(q_ptrs)
    acc, l_i, m_i = _attn_fwd_inner(
        acc,
        l_i,
        m_i,
        q,
        k_ptrs,
        v_ptrs,
        sm_scale,
        stride_kn,
        stride_vn,
        start_m,
        seqlen_k,
        BLOCK_M,
        BLOCK_N,
        HEAD_DIM,
        CAUSAL,
    )
    acc = acc / l_i[:, None]
    lse = m_i + tl.math.log2(l_i) / 1.4426950408889634
    o_ptrs = (
        Out
        + off_hz * stride_oh
        + offs_m[:, None] * stride_om
        + offs_d[None, :] * stride_ok
    )
    tl.store(o_ptrs, acc.to(Out.dtype.element_ty))
    tl.store(Lse + off_hz * seqlen_q + offs_m, lse)

# config = {"BLOCK_M": 256, "BLOCK_N": 16, "HEAD_DIM": 16, "arch": "sm_90", "causal": false, "dtype": "bf16", "num_stages": 2, "num_warps": 16}
# arch = sm_90


// ===== COMPILED SASS (sm_90a) =====

	.target	sm_90a

	.elftype	@"ET_EXEC"


//--------------------- .note.nv.tkinfo           --------------------------
	.section	.note.nv.tkinfo,"",@"SHT_NOTE"
	.sectionflags	@"SHF_NOTE_NV_TKINFO"
	.tkinfo
        /*0018*/ 	.word	0x00000002
        /*0030*/ 	.string	""
        /*0030*/ 	.string	"ptxas"
        /*0030*/ 	.string	"Cuda compilation tools, release 13.0, V13.0.88"
        /*0030*/ 	.string	"Build cuda_13.0.r13.0/compiler.36424714_0"
        /*0030*/ 	.string	"-v  -suppress-debug-info  -lineinfo  -arch sm_90a "



//--------------------- .note.nv.cuinfo           --------------------------
	.section	.note.nv.cuinfo,"",@"SHT_NOTE"
	.sectionflags	@"SHF_NOTE_NV_CUINFO"
        /*0018*/ 	.short	0x0002
        /*001a*/ 	.short	0x005a
        /*001c*/ 	.short	0x0082
	.zero		2


//--------------------- .nv.info                  --------------------------
	.section	.nv.info,"",@"SHT_CUDA_INFO"
	.align	4


	//----- nvinfo : EIATTR_REGCOUNT
	.align		4
        /*0000*/ 	.byte	0x04, 0x2f
        /*0002*/ 	.short	(.L_2 - .L_1)
	.align		4
.L_1:
        /*0004*/ 	.word	index@(attn_fwd)
        /*0008*/ 	.word	0x0000002e


	//----- nvinfo : EIATTR_FRAME_SIZE
	.align		4
.L_2:
        /*000c*/ 	.byte	0x04, 0x11
        /*000e*/ 	.short	(.L_4 - .L_3)
	.align		4
.L_3:
        /*0010*/ 	.word	index@(attn_fwd)
        /*0014*/ 	.word	0x00000000


	//----- nvinfo : EIATTR_MIN_STACK_SIZE
	.align		4
.L_4:
        /*0018*/ 	.byte	0x04, 0x12
        /*001a*/ 	.short	(.L_6 - .L_5)
	.align		4
.L_5:
        /*001c*/ 	.word	index@(attn_fwd)
        /*0020*/ 	.word	0x00000000
.L_6:


//--------------------- .nv.compat                --------------------------
	.section	.nv.compat,"",@"SHT_CUDA_COMPAT_INFO"
	.align	4
        /*0000*/ 	.byte	0x02, 0x09, 0x01, 0x00, 0x02, 0x02, 0x04, 0x00, 0x02, 0x05, 0x05, 0x00, 0x03, 0x07, 0x01, 0x01
        /*0010*/ 	.byte	0x02, 0x03, 0x00, 0x00, 0x02, 0x06, 0x01, 0x00, 0x04, 0x0b, 0x08, 0x00, 0x00, 0x00, 0x00, 0x00
        /*0020*/ 	.byte	0x00, 0x00, 0x00, 0x00


//--------------------- .nv.info.attn_fwd         --------------------------
	.section	.nv.info.attn_fwd,"",@"SHT_CUDA_INFO"
	.sectionflags	@""
	.align	4


	//----- nvinfo : EIATTR_CUDA_API_VERSION
	.align		4
        /*0000*/ 	.byte	0x04, 0x37
        /*0002*/ 	.short	(.L_8 - .L_7)
.L_7:
        /*0004*/ 	.word	0x00000082


	//----- nvinfo : EIATTR_KPARAM_INFO
	.align		4
.L_8:
        /*0008*/ 	.byte	0x04, 0x17
        /*000a*/ 	.short	(.L_10 - .L_9)
.L_9:
        /*000c*/ 	.word	0x00000000
        /*0010*/ 	.short	0x0019
        /*0012*/ 	.short	0x0080
        /*0014*/ 	.byte	0x00, 0xf4, 0x21, 0x00


	//----- nvinfo : EIATTR_KPARAM_INFO
	.align		4
.L_10:
        /*0018*/ 	.byte	0x04, 0x17
        /*001a*/ 	.short	(.L_12 - .L_11)
.L_11:
        /*001c*/ 	.word	0x00000000
        /*0020*/ 	.short	0x0018
        /*0022*/ 	.short	0x0078
        /*0024*/ 	.byte	0x00, 0xf4, 0x21, 0x00


	//----- nvinfo : EIATTR_KPARAM_INFO
	.align		4
.L_12:
        /*0028*/ 	.byte	0x04, 0x17
        /*002a*/ 	.short	(.L_14 - .L_13)
.L_13:
        /*002c*/ 	.word	0x00000000
        /*0030*/ 	.short	0x0017
        /*0032*/ 	.short	0x0070
        /*0034*/ 	.byte	0x00, 0xf0, 0x11, 0x00


	//----- nvinfo : EIATTR_KPARAM_INFO
	.align		4
.L_14:
        /*0038*/ 	.byte	0x04, 0x17
        /*003a*/ 	.short	(.L_16 - .L_15)
.L_15:
        /*003c*/ 	.word	0x00000000
        /*0040*/ 	.short	0x0016
        /*0042*/ 	.short	0x006c
        /*0044*/ 	.byte	0x00, 0xf0, 0x11, 0x00


	//----- nvinfo : EIATTR_KPARAM_INFO
	.align		4
.L_16:
        /*0048*/ 	.byte	0x04, 0x17
        /*004a*/ 	.short	(.L_18 - .L_17)
.L_17:
        /*004c*/ 	.word	0x00000000
        /*0050*/ 	.short	0x0015
        /*0052*/ 	.short	0x0068
        /*0054*/ 	.byte	0x00, 0xf0, 0x11, 0x00


	//----- nvinfo : EIATTR_KPARAM_INFO
	.align		4
.L_18:
        /*0058*/ 	.byte	0x04, 0x17
        /*005a*/ 	.short	(.L_20 - .L_19)
.L_19:
        /*005c*/ 	.word	0x00000000
        /*0060*/ 	.short	0x0014
        /*0062*/ 	.short	0x0064
        /*0064*/ 	.byte	0x00, 0xf0, 0x11, 0x00


	//----- nvinfo : EIATTR_KPARAM_INFO
	.align		4
.L_20:
        /*0068*/ 	.byte	0x04, 0x17
        /*006a*/ 	.short	(.L_22 - .L_21)
.L_21:
        /*006c*/ 	.word	0x00000000
        /*0070*/ 	.short	0x0013
        /*0072*/ 	.short	0x0060
        /*0074*/ 	.byte	0x00, 0xf0, 0x11, 0x00


	//----- nvinfo : EIATTR_KPARAM_INFO
	.align		4
.L_22:
        /*0078*/ 	.byte	0x04, 0x17
        /*007a*/ 	.short	(.L_24 - .L_23)
.L_23:
        /*007c*/ 	.word	0x00000000
        /*0080*/ 	.short	0x0012
        /*0082*/ 	.short	0x005c
        /*0084*/ 	.byte	0x00, 0xf0, 0x11, 0x00


	//----- nvinfo : EIATTR_KPARAM_INFO
	.align		4
.L_24:
        /*0088*/ 	.byte	0x04, 0x17
        /*008a*/ 	.short	(.L_26 - .L_25)
.L_25:
        /*008c*/ 	.word	0x00000000
        /*0090*/ 	.short	0x0011
        /*0092*/ 	.short	0x0058
        /*0094*/ 	.byte	0x00, 0xf0, 0x11, 0x00


	//----- nvinfo : EIATTR_KPARAM_INFO
	.align		4
.L_26:
        /*0098*/ 	.byte	0x04, 0x17
        /*009a*/ 	.short	(.L_28 - .L_27)
.L_27:
        /*009c*/ 	.word	0x00000000
        /*00a0*/ 	.short	0x0010
        /*00a2*/ 	.short	0x0054
        /*00a4*/ 	.byte	0x00, 0xf0, 0x11, 0x00


	//----- nvinfo : EIATTR_KPARAM_INFO
	.align		4
.L_28:
        /*00a8*/ 	.byte	0x04, 0x17
        /*00aa*/ 	.short	(.L_30 - .L_29)
.L_29:
        /*00ac*/ 	.word	0x00000000
        /*00b0*/ 	.short	0x000f
        /*00b2*/ 	.short	0x0050
        /*00b4*/ 	.byte	0x00, 0xf0, 0x11, 0x00


	//----- nvinfo : EIATTR_KPARAM_INFO
	.align		4
.L_30:
        /*00b8*/ 	.byte	0x04, 0x17
        /*00ba*/ 	.short	(.L_32 - .L_31)
.L_31:
        /*00bc*/ 	.word	0x00000000
        /*00c0*/ 	.short	0x000e
        /*00c2*/ 	.short	0x004c
        /*00c4*/ 	.byte	0x00, 0xf0, 0x11, 0x00


	//----- nvinfo : EIATTR_KPARAM_INFO
	.align		4
.L_32:
        /*00c8*/ 	.byte	0x04, 0x17
        /*00ca*/ 	.short	(.L_34 - .L_33)
.L_33:
        /*00cc*/ 	.word	0x00000000
        /*00d0*/ 	.short	0x000d
        /*00d2*/ 	.short	0x0048
        /*00d4*/ 	.byte	0x00, 0xf0, 0x11, 0x00


	//----- nvinfo : EIATTR_KPARAM_INFO
	.align		4
.L_34:
        /*00d8*/ 	.byte	0x04, 0x17
        /*00da*/ 	.short	(.L_36 - .L_35)
.L_35:
        /*00dc*/ 	.word	0x00000000
        /*00e0*/ 	.short	0x000c
        /*00e2*/ 	.short	0x0044
        /*00e4*/ 	.byte	0x00, 0xf0, 0x11, 0x00


	//----- nvinfo : EIATTR_KPARAM_INFO
	.align		4
.L_36:
        /*00e8*/ 	.byte	0x04, 0x17
        /*00ea*/ 	.short	(.L_38 - .L_37)
.L_37:
        /*00ec*/ 	.word	0x00000000
        /*00f0*/ 	.short	0x000b
        /*00f2*/ 	.short	0x0040
        /*00f4*/ 	.byte	0x00, 0xf0, 0x11, 0x00


	//----- nvinfo : EIATTR_KPARAM_INFO
	.align		4
.L_38:
        /*00f8*/ 	.byte	0x04, 0x17
        /*00fa*/ 	.short	(.L_40 - .L_39)
.L_39:
        /*00fc*/ 	.word	0x00000000
        /*0100*/ 	.short	0x000a
        /*0102*/ 	.short	0x003c
        /*0104*/ 	.byte	0x00, 0xf0, 0x11, 0x00


	//----- nvinfo : EIATTR_KPARAM_INFO
	.align		4
.L_40:
        /*0108*/ 	.byte	0x04, 0x17
        /*010a*/ 	.short	(.L_42 - .L_41)
.L_41:
        /*010c*/ 	.word	0x00000000
        /*0110*/ 	.short	0x0009
        /*0112*/ 	.short	0x0038
        /*0114*/ 	.byte	0x00, 0xf0, 0x11, 0x00


	//----- nvinfo : EIATTR_KPARAM_INFO
	.align		4
.L_42:
        /*0118*/ 	.byte	0x04, 0x17
        /*011a*/ 	.short	(.L_44 - .L_43)
.L_43:
        /*011c*/ 	.word	0x00000000
        /*0120*/ 	.short	0x0008
        /*0122*/ 	.short	0x0034
        /*0124*/ 	.byte	0x00, 0xf0, 0x11, 0x00


	//----- nvinfo : EIATTR_KPARAM_INFO
	.align		4
.L_44:
        /*0128*/ 	.byte	0x04, 0x17
        /*012a*/ 	.short	(.L_46 - .L_45)
.L_45:
        /*012c*/ 	.word	0x00000000
        /*0130*/ 	.short	0x0007
        /*0132*/ 	.short	0x0030
        /*0134*/ 	.byte	0x00, 0xf0, 0x11, 0x00


	//----- nvinfo : EIATTR_KPARAM_INFO
	.align		4
.L_46:
        /*0138*/ 	.byte	0x04, 0x17
        /*013a*/ 	.short	(.L_48 - .L_47)
.L_47:
        /*013c*/ 	.word	0x00000000
        /*0140*/ 	.short	0x0006
        /*0142*/ 	.short	0x002c
        /*0144*/ 	.byte	0x00, 0xf0, 0x11, 0x00


	//----- nvinfo : EIATTR_KPARAM_INFO
	.align		4
.L_48:
        /*0148*/ 	.byte	0x04, 0x17
        /*014a*/ 	.short	(.L_50 - .L_49)
.L_49:
        /*014c*/ 	.word	0x00000000
        /*0150*/ 	.short	0x0005
        /*0152*/ 	.short	0x0028
        /*0154*/ 	.byte	0x00, 0xf0, 0x11, 0x00


	//----- nvinfo : EIATTR_KPARAM_INFO
	.align		4
.L_50:
        /*0158*/ 	.byte	0x04, 0x17
        /*015a*/ 	.short	(.L_52 - .L_51)
.L_51:
        /*015c*/ 	.word	0x00000000
        /*0160*/ 	.short	0x0004
        /*0162*/ 	.short	0x0020
        /*0164*/ 	.byte	0x00, 0xf4, 0x21, 0x00


	//----- nvinfo : EIATTR_KPARAM_INFO
	.align		4
.L_52:
        /*0168*/ 	.byte	0x04, 0x17
        /*016a*/ 	.short	(.L_54 - .L_53)
.L_53:
        /*016c*/ 	.word	0x00000000
        /*0170*/ 	.short	0x0003
        /*0172*/ 	.short	0x0018
        /*0174*/ 	.byte	0x00, 0xf4, 0x21, 0x00


	//----- nvinfo : EIATTR_KPARAM_INFO
	.align		4
.L_54:
        /*0178*/ 	.byte	0x04, 0x17
        /*017a*/ 	.short	(.L_56 - .L_55)
.L_55:
        /*017c*/ 	.word	0x00000000
        /*0180*/ 	.short	0x0002
        /*0182*/ 	.short	0x0010
        /*0184*/ 	.byte	0x00, 0xf4, 0x21, 0x00


	//----- nvinfo : EIATTR_KPARAM_INFO
	.align		4
.L_56:
        /*0188*/ 	.byte	0x04, 0x17
        /*018a*/ 	.short	(.L_58 - .L_57)
.L_57:
        /*018c*/ 	.word	0x00000000
        /*0190*/ 	.short	0x0001
        /*0192*/ 	.short	0x0008
        /*0194*/ 	.byte	0x00, 0xf4, 0x21, 0x00


	//----- nvinfo : EIATTR_KPARAM_INFO
	.align		4
.L_58:
        /*0198*/ 	.byte	0x04, 0x17
        /*019a*/ 	.short	(.L_60 - .L_59)
.L_59:
        /*019c*/ 	.word	0x00000000
        /*01a0*/ 	.short	0x0000
        /*01a2*/ 	.short	0x0000
        /*01a4*/ 	.byte	0x00, 0xf4, 0x21, 0x00


	//----- nvinfo : EIATTR_SPARSE_MMA_MASK
	.align		4
.L_60:
        /*01a8*/ 	.byte	0x03, 0x50
        /*01aa*/ 	.short	0x0000


	//----- nvinfo : EIATTR_MAXREG_COUNT
	.align		4
        /*01ac*/ 	.byte	0x03, 0x1b
        /*01ae*/ 	.short	0x0080


	//----- nvinfo : EIATTR_NUM_BARRIERS
	.align		4
        /*01b0*/ 	.byte	0x02, 0x4c
        /*01b2*/ 	.byte	0x01
	.zero		1


	//----- nvinfo : EIATTR_MERCURY_ISA_VERSION
	.align		4
        /*01b4*/ 	.byte	0x03, 0x5f
        /*01b6*/ 	.short	0x0101


	//----- nvinfo : EIATTR_COOP_GROUP_MASK_REGIDS
	.align		4
        /*01b8*/ 	.byte	0x04, 0x29
        /*01ba*/ 	.short	(.L_62 - .L_61)


	//   ....[0]....
.L_61:
        /*01bc*/ 	.word	0xffffffff


	//   ....[1]....
        /*01c0*/ 	.word	0xffffffff


	//   ....[2]....
        /*01c4*/ 	.word	0xffffffff


	//   ....[3]....
        /*01c8*/ 	.word	0xffffffff


	//   ....[4]....
        /*01cc*/ 	.word	0xffffffff


	//   ....[5]....
        /*01d0*/ 	.word	0xffffffff


	//   ....[6]....
        /*01d4*/ 	.word	0xffffffff


	//   ....[7]....
        /*01d8*/ 	.word	0xffffffff


	//----- nvinfo : EIATTR_COOP_GROUP_INSTR_OFFSETS
	.align		4
.L_62:
        /*01dc*/ 	.byte	0x04, 0x28
        /*01de*/ 	.short	(.L_64 - .L_63)


	//   ....[0]....
.L_63:
        /*01e0*/ 	.word	0x00000b20


	//   ....[1]....
        /*01e4*/ 	.word	0x00000b40


	//   ....[2]....
        /*01e8*/ 	.word	0x00000c80


	//   ....[3]....
        /*01ec*/ 	.word	0x00000ce0


	//   ....[4]....
        /*01f0*/ 	.word	0x00000d50


	//   ....[5]....
        /*01f4*/ 	.word	0x00000dd0


	//   ....[6]....
        /*01f8*/ 	.word	0x00000f70


	//   ....[7]....
        /*01fc*/ 	.word	0x00000fe0


	//----- nvinfo : EIATTR_EXIT_INSTR_OFFSETS
	.align		4
.L_64:
        /*0200*/ 	.byte	0x04, 0x1c
        /*0202*/ 	.short	(.L_66 - .L_65)


	//   ....[0]....
.L_65:
        /*0204*/ 	.word	0x00001c10


	//   ....[1]....
        /*0208*/ 	.word	0x00001c40


	//----- nvinfo : EIATTR_REQNTID
	.align		4
.L_66:
        /*020c*/ 	.byte	0x04, 0x10
        /*020e*/ 	.short	(.L_68 - .L_67)
.L_67:
        /*0210*/ 	.word	0x00000200
        /*0214*/ 	.word	0x00000001
        /*0218*/ 	.word	0x00000001


	//----- nvinfo : EIATTR_CBANK_PARAM_SIZE
	.align		4
.L_68:
        /*021c*/ 	.byte	0x03, 0x19
        /*021e*/ 	.short	0x0088


	//----- nvinfo : EIATTR_PARAM_CBANK
	.align		4
        /*0220*/ 	.byte	0x04, 0x0a
        /*0222*/ 	.short	(.L_70 - .L_69)
	.align		4
.L_69:
        /*0224*/ 	.word	index@(.nv.constant0.attn_fwd)
        /*0228*/ 	.short	0x0210
        /*022a*/ 	.short	0x0088


	//----- nvinfo : EIATTR_SW_WAR
	.align		4
.L_70:
        /*022c*/ 	.byte	0x04, 0x36
        /*022e*/ 	.short	(.L_72 - .L_71)
.L_71:
        /*0230*/ 	.word	0x00000008
.L_72:


//--------------------- .nv.callgraph             --------------------------
	.section	.nv.callgraph,"",@"SHT_CUDA_CALLGRAPH"
	.align	4
	.sectionentsize	8
	.align		4
        /*0000*/ 	.word	0x00000000
	.align		4
        /*0004*/ 	.word	0xffffffff
	.align		4
        /*0008*/ 	.word	0x00000000
	.align		4
        /*000c*/ 	.word	0xfffffffe
	.align		4
        /*0010*/ 	.word	0x00000000
	.align		4
        /*0014*/ 	.word	0xfffffffd
	.align		4
        /*0018*/ 	.word	0x00000000
	.align		4
        /*001c*/ 	.word	0xfffffffc


//--------------------- .nv.constant4             --------------------------
	.section	.nv.constant4,"a",@progbits
	.align	8
	.align		8
.nv.constant4:
        /*0000*/ 	.dword	_$_str


//--------------------- .text.attn_fwd            --------------------------
	.section	.text.attn_fwd,"ax",@progbits
	.align	128
        .global         attn_fwd
        .type           attn_fwd,@function
        .size           attn_fwd,(.L_x_3 - attn_fwd)
        .other          attn_fwd,@"STO_CUDA_ENTRY STV_DEFAULT"
attn_fwd:
.text.attn_fwd:
[----:B------:R-:W-:Y:S01]  /*0000*/  LDC R1, c[0x0][0x28] ;  /* 0x00000a00ff017b82 */ /* 0x000fe20000000800 */
[----:B------:R-:W0:Y:S07]  /*0010*/  S2R R2, SR_TID.X ;  /* 0x0000000000027919 */ /* 0x000e2e0000002100 */
[----:B------:R-:W1:Y:S01]  /*0020*/  LDC R5, c[0x0][0x248] ;  /* 0x00009200ff057b82 */ /* 0x000e620000000800 */
[----:B------:R-:W-:Y:S01]  /*0030*/  ULDC.64 UR4, c[0x0][0x240] ;  /* 0x0000900000047ab9 */ /* 0x000fe20000000a00 */
[----:B------:R-:W-:Y:S01]  /*0040*/  ULDC.64 UR16, c[0x0][0x208] ;  /* 0x0000820000107ab9 */ /* 0x000fe20000000a00 */
[----:B------:R-:W2:Y:S01]  /*0050*/  S2R R3, SR_CTAID.X ;  /* 0x0000000000037919 */ /* 0x000ea20000002500 */
[----:B------:R-:W-:-:S04]  /*0060*/  ULDC UR18, c[0x0][0x280] ;  /* 0x0000a00000127ab9 */ /* 0x000fc80000000800 */
[----:B------:R-:W3:Y:S08]  /*0070*/  S2UR UR14, SR_CTAID.Y ;  /* 0x00000000000e79c3 */ /* 0x000ef00000002600 */
[----:B------:R-:W4:Y:S01]  /*0080*/  LDC.64 R20, c[0x0][0x210] ;  /* 0x00008400ff147b82 */ /* 0x000f220000000a00 */
[----:B0-----:R-:W-:Y:S01]  /*0090*/  SHF.R.U32.HI R4, RZ, 0x8, R2 ;  /* 0x00000008ff047819 */ /* 0x001fe20000011602 */
[----:B---3--:R-:W-:Y:S01]  /*00a0*/  UIMAD UR4, UR14, UR4, URZ ;  /* 0x000000040e0472a4 */ /* 0x008fe2000f8e023f */
[----:B------:R-:W-:-:S02]  /*00b0*/  LOP3.LUT R0, R2, 0xff, RZ, 0xc0, !PT ;  /* 0x000000ff02007812 */ /* 0x000fc400078ec0ff */
[----:B------:R-:W-:Y:S01]  /*00c0*/  SGXT.U32 R4, R4, 0x1 ;  /* 0x000000010404781a */ /* 0x000fe20000000000 */
[----:B------:R-:W-:Y:S02]  /*00d0*/  USHF.L.U32 UR6, UR4, 0x1, URZ ;  /* 0x0000000104067899 */ /* 0x000fe4000800063f */
[----:B--2---:R-:W-:Y:S02]  /*00e0*/  IMAD R0, R3, 0x100, R0 ;  /* 0x0000010003007824 */ /* 0x004fe400078e0200 */
[----:B-1----:R-:W-:Y:S02]  /*00f0*/  IMAD R6, R4, R5, RZ ;  /* 0x0000000504067224 */ /* 0x002fe400078e02ff */
[----:B------:R-:W-:Y:S01]  /*0100*/  IMAD R3, R0, UR5, RZ ;  /* 0x0000000500037c24 */ /* 0x000fe2000f8e02ff */
[----:B------:R-:W-:Y:S02]  /*0110*/  UIMAD.WIDE UR4, UR4, 0x2, URZ ;  /* 0x00000002040478a5 */ /* 0x000fe4000f8e023f */
[----:B------:R-:W-:Y:S01]  /*0120*/  LEA R12, R5, R6, 0x1 ;  /* 0x00000006050c7211 */ /* 0x000fe200078e08ff */
[----:B------:R-:W-:-:S02]  /*0130*/  IMAD.SHL.U32 R7, R3, 0x2, RZ ;  /* 0x0000000203077824 */ /* 0x000fc400078e00ff */
[----:B------:R-:W-:-:S03]  /*0140*/  IMAD.HI R4, R3, 0x2, RZ ;  /* 0x0000000203047827 */ /* 0x000fc600078e02ff */
[----:B----4-:R-:W-:Y:S01]  /*0150*/  IADD3 R19, P0, P1, R7, UR6, R20 ;  /* 0x0000000607137c10 */ /* 0x010fe2000f91e014 */
[----:B------:R-:W-:-:S03]  /*0160*/  IMAD R16, R5, 0x2, R12 ;  /* 0x0000000205107824 */ /* 0x000fc600078e020c */
[----:B------:R-:W-:Y:S01]  /*0170*/  IADD3.X R21, R4, UR5, R21, P0, P1 ;  /* 0x0000000504157c10 */ /* 0x000fe200087e2415 */
[C---:B------:R-:W-:Y:S01]  /*0180*/  IMAD R20, R5.reuse, 0x2, R16 ;  /* 0x0000000205147824 */ /* 0x040fe200078e0210 */
[-C--:B------:R-:W-:Y:S02]  /*0190*/  LEA R10, P0, R6, R19.reuse, 0x1 ;  /* 0x00000013060a7211 */ /* 0x080fe400078008ff */
[----:B------:R-:W-:Y:S02]  /*01a0*/  LEA R8, P1, R12, R19, 0x1 ;  /* 0x000000130c087211 */ /* 0x000fe400078208ff */
[C---:B------:R-:W-:Y:S02]  /*01b0*/  LEA R4, R5.reuse, R20, 0x1 ;  /* 0x0000001405047211 */ /* 0x040fe400078e08ff */
[----:B------:R-:W-:Y:S02]  /*01c0*/  LEA.HI.X.SX32 R11, R6, R21, 0x1, P0 ;  /* 0x00000015060b7211 */ /* 0x000fe400000f0eff */
[----:B------:R-:W-:Y:S01]  /*01d0*/  LEA R14, P0, R16, R19, 0x1 ;  /* 0x00000013100e7211 */ /* 0x000fe200078008ff */
[C---:B------:R-:W-:Y:S01]  /*01e0*/  IMAD R18, R5.reuse, 0x2, R4 ;  /* 0x0000000205127824 */ /* 0x040fe200078e0204 */
[-C--:B------:R-:W-:Y:S01]  /*01f0*/  LEA.HI.X.SX32 R9, R12, R21.reuse, 0x1, P1 ;  /* 0x000000150c097211 */ /* 0x080fe200008f0eff */
[----:B------:R0:W2:Y:S01]  /*0200*/  LDG.E.U16 R3, desc[UR16][R10.64] ;  /* 0x000000100a037981 */ /* 0x0000a2000c1e1500 */
[----:B------:R-:W-:Y:S01]  /*0210*/  LEA.HI.X.SX32 R15, R16, R21, 0x1, P0 ;  /* 0x00000015100f7211 */ /* 0x000fe200000f0eff */
[----:B------:R-:W-:Y:S01]  /*0220*/  IMAD R22, R5, 0x2, R18 ;  /* 0x0000000205167824 */ /* 0x000fe200078e0212 */
[----:B------:R-:W-:-:S02]  /*0230*/  LEA R6, P0, R4, R19, 0x1 ;  /* 0x0000001304067211 */ /* 0x000fc400078008ff */
[----:B------:R-:W-:Y:S01]  /*0240*/  LEA R16, P1, R18, R19, 0x1 ;  /* 0x0000001312107211 */ /* 0x000fe200078208ff */
[----:B------:R1:W3:Y:S01]  /*0250*/  LDG.E.U16 R9, desc[UR16][R8.64] ;  /* 0x0000001008097981 */ /* 0x0002e2000c1e1500 */
[----:B------:R-:W-:Y:S02]  /*0260*/  LEA.HI.X.SX32 R7, R4, R21, 0x1, P0 ;  /* 0x0000001504077211 */ /* 0x000fe400000f0eff */
[----:B0-----:R-:W-:Y:S01]  /*0270*/  LEA R10, R5, R22, 0x1 ;  /* 0x00000016050a7211 */ /* 0x001fe200078e08ff */
[----:B------:R-:W4:Y:S01]  /*0280*/  LDG.E.U16 R14, desc[UR16][R14.64] ;  /* 0x000000100e0e7981 */ /* 0x000f22000c1e1500 */
[-C--:B------:R-:W-:Y:S02]  /*0290*/  LEA R4, P0, R20, R19.reuse, 0x1 ;  /* 0x0000001314047211 */ /* 0x080fe400078008ff */
[----:B------:R-:W-:Y:S01]  /*02a0*/  LEA R12, P2, R22, R19, 0x1 ;  /* 0x00000013160c7211 */ /* 0x000fe200078408ff */
[----:B------:R0:W5:Y:S01]  /*02b0*/  LDG.E.U16 R7, desc[UR16][R6.64] ;  /* 0x0000001006077981 */ /* 0x000162000c1e1500 */
[----:B------:R-:W-:-:S02]  /*02c0*/  LEA.HI.X.SX32 R17, R18, R21, 0x1, P1 ;  /* 0x0000001512117211 */ /* 0x000fc400008f0eff */
[----:B------:R-:W-:Y:S02]  /*02d0*/  LEA R18, P1, R10, R19, 0x1 ;  /* 0x000000130a127211 */ /* 0x000fe400078208ff */
[-C--:B------:R-:W-:Y:S01]  /*02e0*/  LEA.HI.X.SX32 R13, R22, R21.reuse, 0x1, P2 ;  /* 0x00000015160d7211 */ /* 0x080fe200010f0eff */
[----:B------:R0:W4:Y:S01]  /*02f0*/  LDG.E.U16 R16, desc[UR16][R16.64] ;  /* 0x0000001010107981 */ /* 0x000122000c1e1500 */
[-C--:B------:R-:W-:Y:S02]  /*0300*/  LEA.HI.X.SX32 R5, R20, R21.reuse, 0x1, P0 ;  /* 0x0000001514057211 */ /* 0x080fe400000f0eff */
[----:B------:R-:W-:Y:S01]  /*0310*/  LEA.HI.X.SX32 R19, R10, R21, 0x1, P1 ;  /* 0x000000150a137211 */ /* 0x000fe200008f0eff */
[----:B------:R-:W4:Y:S04]  /*0320*/  LDG.E.U16 R12, desc[UR16][R12.64] ;  /* 0x000000100c0c7981 */ /* 0x000f28000c1e1500 */
[----:B------:R0:W4:Y:S04]  /*0330*/  LDG.E.U16 R5, desc[UR16][R4.64] ;  /* 0x0000001004057981 */ /* 0x000128000c1e1500 */
[----:B------:R-:W4:Y:S01]  /*0340*/  LDG.E.U16 R18, desc[UR16][R18.64] ;  /* 0x0000001012127981 */ /* 0x000f22000c1e1500 */
[----:B------:R-:W0:Y:S01]  /*0350*/  S2UR UR15, SR_CgaCtaId ;  /* 0x00000000000f79c3 */ /* 0x000e220000008800 */
[C---:B-1----:R-:W-:Y:S01]  /*0360*/  IMAD.SHL.U32 R8, R2.reuse, 0x20, RZ ;  /* 0x0000002002087824 */ /* 0x042fe200078e00ff */
[----:B0-----:R-:W-:Y:S01]  /*0370*/  SHF.R.S32.HI R6, RZ, 0x8, R2 ;  /* 0x00000008ff067819 */ /* 0x001fe20000011402 */
[----:B------:R-:W-:Y:S01]  /*0380*/  IMAD.SHL.U32 R10, R2, 0x2, RZ ;  /* 0x00000002020a7824 */ /* 0x000fe200078e00ff */
[----:B------:R-:W-:-:S02]  /*0390*/  UISETP.GE.AND UP0, UPT, UR18, 0x1, UPT ;  /* 0x000000011200788c */ /* 0x000fc4000bf06270 */
[----:B------:R-:W-:Y:S01]  /*03a0*/  LOP3.LUT R11, R8, 0x1800, RZ, 0xc0, !PT ;  /* 0x00001800080b7812 */ /* 0x000fe200078ec0ff */
[----:B------:R-:W-:Y:S01]  /*03b0*/  UMOV UR4, 0x400 ;  /* 0x0000040000047882 */ /* 0x000fe20000000000 */
[----:B------:R-:W-:Y:S02]  /*03c0*/  SGXT R6, R6, 0x1 ;  /* 0x000000010606781a */ /* 0x000fe40000000200 */
[----:B------:R-:W-:Y:S02]  /*03d0*/  LOP3.LUT R11, R11, 0x7e, R10, 0xf8, !PT ;  /* 0x0000007e0b0b7812 */ /* 0x000fe400078ef80a */
[----:B------:R-:W-:Y:S02]  /*03e0*/  PLOP3.LUT P0, PT, PT, PT, UP0, 0x80, 0x0 ;  /* 0x000000000000781c */ /* 0x000fe40003f0f008 */
[----:B------:R-:W-:-:S04]  /*03f0*/  LOP3.LUT R6, R11, 0x90, R6, 0x78, !PT ;  /* 0x000000900b067812 */ /* 0x000fc800078e7806 */
[C---:B------:R-:W-:Y:S01]  /*0400*/  LOP3.LUT R11, R6.reuse, 0x20, RZ, 0x3c, !PT ;  /* 0x00000020060b7812 */ /* 0x040fe200078e3cff */
[----:B------:R-:W-:Y:S01]  /*0410*/  ULEA UR15, UR15, UR4, 0x18 ;  /* 0x000000040f0f7291 */ /* 0x000fe2000f8ec03f */
[C---:B------:R-:W-:Y:S02]  /*0420*/  LOP3.LUT R15, R6.reuse, 0x40, RZ, 0x3c, !PT ;  /* 0x00000040060f7812 */ /* 0x040fe400078e3cff */
[----:B------:R-:W-:Y:S01]  /*0430*/  LOP3.LUT R17, R6, 0x60, RZ, 0x3c, !PT ;  /* 0x0000006006117812 */ /* 0x000fe200078e3cff */
[----:B------:R-:W-:Y:S01]  /*0440*/  IMAD.MOV.U32 R4, RZ, RZ, 0x3f800000 ;  /* 0x3f800000ff047424 */ /* 0x000fe200078e00ff */
[----:B------:R-:W-:Y:S01]  /*0450*/  MOV R8, 0xff800000 ;  /* 0xff80000000087802 */ /* 0x000fe20000000f00 */
[----:B------:R-:W-:Y:S01]  /*0460*/  IMAD.MOV.U32 R13, RZ, RZ, 0x3f800000 ;  /* 0x3f800000ff0d7424 */ /* 0x000fe200078e00ff */
[----:B------:R-:W-:Y:S02]  /*0470*/  CS2R R32, SRZ ;  /* 0x0000000000207805 */ /* 0x000fe4000001ff00 */
[----:B------:R-:W-:-:S02]  /*0480*/  CS2R R34, SRZ ;  /* 0x0000000000227805 */ /* 0x000fc4000001ff00 */
[----:B------:R-:W-:Y:S02]  /*0490*/  CS2R R36, SRZ ;  /* 0x0000000000247805 */ /* 0x000fe4000001ff00 */
[----:B------:R-:W-:Y:S01]  /*04a0*/  CS2R R38, SRZ ;  /* 0x0000000000267805 */ /* 0x000fe2000001ff00 */
[----:B--2---:R0:W-:Y:S04]  /*04b0*/  STS.U16 [R6+UR15], R3 ;  /* 0x0000000306007988 */ /* 0x0041e8000800040f */
[----:B-----5:R1:W-:Y:S04]  /*04c0*/  STS.U16 [R6+UR15+0x400], R7 ;  /* 0x0004000706007988 */ /* 0x0203e8000800040f */
[----:B---3--:R1:W-:Y:S04]  /*04d0*/  STS.U16 [R11+UR15+0x100], R9 ;  /* 0x000100090b007988 */ /* 0x0083e8000800040f */
[----:B----4-:R1:W-:Y:S04]  /*04e0*/  STS.U16 [R11+UR15+0x500], R16 ;  /* 0x000500100b007988 */ /* 0x0103e8000800040f */
[----:B------:R1:W-:Y:S04]  /*04f0*/  STS.U16 [R15+UR15+0x200], R14 ;  /* 0x0002000e0f007988 */ /* 0x0003e8000800040f */
[----:B------:R1:W-:Y:S01]  /*0500*/  STS.U16 [R15+UR15+0x600], R12 ;  /* 0x0006000c0f007988 */ /* 0x0003e2000800040f */
[----:B0-----:R-:W-:-:S03]  /*0510*/  MOV R3, 0xff800000 ;  /* 0xff80000000037802 */ /* 0x001fc60000000f00 */
[----:B------:R1:W-:Y:S04]  /*0520*/  STS.U16 [R17+UR15+0x300], R5 ;  /* 0x0003000511007988 */ /* 0x0003e8000800040f */
[----:B------:R1:W-:Y:S01]  /*0530*/  STS.U16 [R17+UR15+0x700], R18 ;  /* 0x0007001211007988 */ /* 0x0003e2000800040f */
[----:B------:R-:W-:Y:S05]  /*0540*/  @!P0 BRA `(.L_x_0) ;  /* 0x0000000800c88947 */ /* 0x000fea0003800000 */
[----:B------:R-:W-:Y:S01]  /*0550*/  LOP3.LUT R3, R2, 0xf, RZ, 0xc0, !PT ;  /* 0x0000000f02037812 */ /* 0x000fe200078ec0ff */
[----:B------:R-:W-:Y:S01]  /*0560*/  ULDC.64 UR6, c[0x0][0x250] ;  /* 0x0000940000067ab9 */ /* 0x000fe20000000a00 */
[----:B------:R-:W-:Y:S01]  /*0570*/  ULDC UR4, c[0x0][0x258] ;  /* 0x0000960000047ab9 */ /* 0x000fe20000000800 */
[----:B------:R-:W-:Y:S01]  /*0580*/  UIMAD UR6, UR14, UR6, URZ ;  /* 0x000000060e0672a4 */ /* 0x000fe2000f8e023f */
[----:B------:R-:W-:Y:S01]  /*0590*/  IMAD.MOV.U32 R13, RZ, RZ, 0x3f800000 ;  /* 0x3f800000ff0d7424 */ /* 0x000fe200078e00ff */
[----:B------:R-:W-:Y:S01]  /*05a0*/  ULDC.64 UR12, c[0x0][0x260] ;  /* 0x00009800000c7ab9 */ /* 0x000fe20000000a00 */
[C---:B------:R-:W-:Y:S01]  /*05b0*/  IMAD R4, R3.reuse, UR4, RZ ;  /* 0x0000000403047c24 */ /* 0x040fe2000f8e02ff */
[----:B------:R-:W-:Y:S01]  /*05c0*/  USHF.L.U32 UR4, UR6, 0x1, URZ ;  /* 0x0000000106047899 */ /* 0x000fe2000800063f */
[----:B-1----:R-:W-:Y:S01]  /*05d0*/  IMAD R5, R3, UR13, RZ ;  /* 0x0000000d03057c24 */ /* 0x002fe2000f8e02ff */
[----:B------:R-:W-:Y:S01]  /*05e0*/  UIMAD UR12, UR14, UR12, URZ ;  /* 0x0000000c0e0c72a4 */ /* 0x000fe2000f8e023f */
[C---:B------:R-:W-:Y:S01]  /*05f0*/  IMAD.SHL.U32 R3, R4.reuse, 0x2, RZ ;  /* 0x0000000204037824 */ /* 0x040fe200078e00ff */
[----:B------:R-:W-:Y:S01]  /*0600*/  ULDC.64 UR10, c[0x0][0x218] ;  /* 0x00008600000a7ab9 */ /* 0x000fe20000000a00 */
[----:B------:R-:W-:Y:S01]  /*0610*/  ULDC.64 UR20, c[0x0][0x220] ;  /* 0x0000880000147ab9 */ /* 0x000fe20000000a00 */
[----:B------:R-:W-:Y:S01]  /*0620*/  USHF.L.U32 UR8, UR12, 0x1, URZ ;  /* 0x000000010c087899 */ /* 0x000fe2000800063f */
[----:B------:R-:W-:Y:S01]  /*0630*/  IMAD.U32 R12, RZ, RZ, UR4 ;  /* 0x00000004ff0c7e24 */ /* 0x000fe2000f8e00ff */
[----:B------:R-:W-:Y:S01]  /*0640*/  UIMAD.WIDE UR4, UR6, 0x2, URZ ;  /* 0x00000002060478a5 */ /* 0x000fe2000f8e023f */
[----:B------:R-:W-:Y:S01]  /*0650*/  IMAD.HI R4, R4, 0x2, RZ ;  /* 0x0000000204047827 */ /* 0x000fe200078e02ff */
[----:B------:R-:W-:Y:S01]  /*0660*/  CS2R R32, SRZ ;  /* 0x0000000000207805 */ /* 0x000fe2000001ff00 */
[----:B------:R-:W-:Y:S01]  /*0670*/  ULDC UR6, c[0x0][0x268] ;  /* 0x00009a0000067ab9 */ /* 0x000fe20000000800 */
[----:B------:R-:W-:Y:S01]  /*0680*/  IADD3 R12, P0, P1, R3, UR10, R12 ;  /* 0x0000000a030c7c10 */ /* 0x000fe2000f91e00c */
[----:B------:R-:W-:Y:S01]  /*0690*/  IMAD.U32 R6, RZ, RZ, UR8 ;  /* 0x00000008ff067e24 */ /* 0x000fe2000f8e00ff */
[C---:B------:R-:W-:Y:S01]  /*06a0*/  SHF.L.U32 R3, R5.reuse, 0x1, RZ ;  /* 0x0000000105037819 */ /* 0x040fe200000006ff */
[----:B------:R-:W-:Y:S01]  /*06b0*/  IMAD.U32 R7, RZ, RZ, UR5 ;  /* 0x00000005ff077e24 */ /* 0x000fe2000f8e00ff */
[----:B------:R-:W-:Y:S01]  /*06c0*/  UIMAD.WIDE UR4, UR12, 0x2, URZ ;  /* 0x000000020c0478a5 */ /* 0x000fe2000f8e023f */
[----:B------:R-:W-:Y:S01]  /*06d0*/  IMAD.HI R5, R5, 0x2, RZ ;  /* 0x0000000205057827 */ /* 0x000fe200078e02ff */
[----:B------:R-:W-:-:S02]  /*06e0*/  IADD3 R6, P2, P3, R3, UR20, R6 ;  /* 0x0000001403067c10 */ /* 0x000fc4000fb5e006 */
[----:B------:R-:W-:Y:S02]  /*06f0*/  CS2R R34, SRZ ;  /* 0x0000000000227805 */ /* 0x000fe4000001ff00 */
[--C-:B------:R-:W-:Y:S02]  /*0700*/  SHF.R.U32.HI R3, RZ, 0x4, R2.reuse ;  /* 0x00000004ff037819 */ /* 0x100fe40000011602 */
[----:B------:R-:W-:Y:S02]  /*0710*/  CS2R R36, SRZ ;  /* 0x0000000000247805 */ /* 0x000fe4000001ff00 */
[----:B------:R-:W-:Y:S02]  /*0720*/  IADD3.X R14, R4, UR11, R7, P0, P1 ;  /* 0x0000000b040e7c10 */ /* 0x000fe400087e2407 */
[----:B------:R-:W-:Y:S02]  /*0730*/  CS2R R38, SRZ ;  /* 0x0000000000267805 */ /* 0x000fe4000001ff00 */
[----:B------:R-:W-:Y:S01]  /*0740*/  SGXT.U32 R3, R3, 0x4 ;  /* 0x000000040303781a */ /* 0x000fe20000000000 */
[----:B------:R-:W-:Y:S01]  /*0750*/  UMOV UR4, URZ ;  /* 0x0000003f00047c82 */ /* 0x000fe20008000000 */
[----:B------:R-:W-:Y:S01]  /*0760*/  SHF.R.S32.HI R4, RZ, 0x6, R2 ;  /* 0x00000006ff047819 */ /* 0x000fe20000011402 */
[----:B------:R-:W-:Y:S01]  /*0770*/  ULDC UR19, c[0x0][0x238] ;  /* 0x00008e0000137ab9 */ /* 0x000fe20000000800 */
[----:B------:R-:W-:Y:S01]  /*0780*/  MOV R8, UR5 ;  /* 0x0000000500087c02 */ /* 0x000fe20008000f00 */
[C---:B------:R-:W-:Y:S01]  /*0790*/  IMAD R9, R3.reuse, UR7, RZ ;  /* 0x0000000703097c24 */ /* 0x040fe2000f8e02ff */
[----:B------:R-:W-:Y:S01]  /*07a0*/  SGXT R4, R4, 0x1 ;  /* 0x000000010404781a */ /* 0x000fe20000000200 */
[----:B------:R-:W-:Y:S01]  /*07b0*/  IMAD R3, R3, UR6, RZ ;  /* 0x0000000603037c24 */ /* 0x000fe2000f8e02ff */
[----:B------:R-:W-:Y:S01]  /*07c0*/  UIADD3 UR6, UR15, 0x2000, URZ ;  /* 0x000020000f067890 */ /* 0x000fe2000fffe03f */
[----:B------:R-:W-:Y:S01]  /*07d0*/  IADD3.X R8, R5, UR21, R8, P2, P3 ;  /* 0x0000001505087c10 */ /* 0x000fe200097e6408 */
[----:B------:R-:W-:Y:S01]  /*07e0*/  UMOV UR5, URZ ;  /* 0x0000003f00057c82 */ /* 0x000fe20008000000 */
[----:B------:R-:W-:Y:S01]  /*07f0*/  SHF.R.U32.HI R7, RZ, 0x5, R2 ;  /* 0x00000005ff077819 */ /* 0x000fe20000011602 */
[----:B------:R-:W-:Y:S01]  /*0800*/  USHF.R.U32.HI UR6, URZ, 0x4, UR6 ;  /* 0x000000043f067899 */ /* 0x000fe20008011606 */
[----:B------:R-:W-:Y:S01]  /*0810*/  LOP3.LUT R5, R4, 0x90, RZ, 0xc0, !PT ;  /* 0x0000009004057812 */ /* 0x000fe200078ec0ff */
[----:B------:R-:W-:Y:S01]  /*0820*/  IMAD.MOV.U32 R4, RZ, RZ, 0x3f800000 ;  /* 0x3f800000ff047424 */ /* 0x000fe200078e00ff */
[----:B------:R-:W-:Y:S01]  /*0830*/  LEA R12, P0, R9, R12, 0x1 ;  /* 0x0000000c090c7211 */ /* 0x000fe200078008ff */
[----:B------:R-:W-:Y:S01]  /*0840*/  USGXT.U32 UR10, UR6, 0xe ;  /* 0x0000000e060a789a */ /* 0x000fe20008000000 */
[----:B------:R-:W-:Y:S01]  /*0850*/  LEA R11, P1, R3, R6, 0x1 ;  /* 0x00000006030b7211 */ /* 0x000fe200078208ff */
[----:B------:R-:W-:Y:S01]  /*0860*/  UMOV UR11, 0xc0000010 ;  /* 0xc0000010000b7882 */ /* 0x000fe20000000000 */
[----:B------:R-:W-:Y:S01]  /*0870*/  R2UR UR12, R7 ;  /* 0x00000000070c72ca */ /* 0x000fe200000e0000 */
[----:B------:R-:W-:Y:S01]  /*0880*/  UMOV UR6, URZ ;  /* 0x0000003f00067c82 */ /* 0x000fe20008000000 */
[----:B------:R-:W-:Y:S01]  /*0890*/  LOP3.LUT R10, R5, 0x17e, R10, 0x78, !PT ;  /* 0x0000017e050a7812 */ /* 0x000fe200078e780a */
[----:B------:R-:W-:Y:S01]  /*08a0*/  IMAD.MOV.U32 R5, RZ, RZ, -0x800000 ;  /* 0xff800000ff057424 */ /* 0x000fe200078e00ff */
[----:B------:R-:W-:-:S02]  /*08b0*/  LEA.HI.X.SX32 R9, R9, R14, 0x1, P0 ;  /* 0x0000000e09097211 */ /* 0x000fc400000f0eff */
[----:B------:R-:W-:Y:S02]  /*08c0*/  LEA.HI.X.SX32 R7, R3, R8, 0x1, P1 ;  /* 0x0000000803077211 */ /* 0x000fe400008f0eff */
[----:B------:R-:W-:-:S07]  /*08d0*/  MOV R6, 0xff800000 ;  /* 0xff80000000067802 */ /* 0x000fce0000000f00 */
.L_x_1:
[----:B------:R-:W-:Y:S01]  /*08e0*/  IMAD.U32 R15, RZ, RZ, UR4 ;  /* 0x00000004ff0f7e24 */ /* 0x000fe2000f8e00ff */
[----:B------:R-:W-:-:S04]  /*08f0*/  MOV R8, UR4 ;  /* 0x0000000400087c02 */ /* 0x000fc80008000f00 */
[----:B------:R-:W-:-:S04]  /*0900*/  LEA R14, P0, R15, R12, 0x1 ;  /* 0x0000000c0f0e7211 */ /* 0x000fc800078008ff */
[----:B------:R-:W-:-:S06]  /*0910*/  LEA.HI.X.SX32 R15, R8, R9, 0x1, P0 ;  /* 0x00000009080f7211 */ /* 0x000fcc00000f0eff */
[----:B------:R-:W2:Y:S01]  /*0920*/  LDG.E.U16 R15, desc[UR16][R14.64] ;  /* 0x000000100e0f7981 */ /* 0x000ea2000c1e1500 */
[----:B------:R-:W-:Y:S01]  /*0930*/  USHF.L.U32 UR8, UR12, 0x5, URZ ;  /* 0x000000050c087899 */ /* 0x000fe2000800063f */
[----:B------:R-:W-:Y:S01]  /*0940*/  IMAD.U32 R16, RZ, RZ, UR5 ;  /* 0x00000005ff107e24 */ /* 0x000fe2000f8e00ff */
[----:B------:R-:W-:Y:S02]  /*0950*/  BAR.SYNC.DEFER_BLOCKING 0x0 ;  /* 0x0000000000007b1d */ /* 0x000fe40000010000 */
[----:B------:R-:W-:Y:S01]  /*0960*/  ULOP3.LUT UR8, UR8, 0x180, URZ, 0xc0, !UPT ;  /* 0x0000018008087892 */ /* 0x000fe2000f8ec03f */
[----:B------:R-:W-:Y:S01]  /*0970*/  IMAD.U32 R8, RZ, RZ, UR5 ;  /* 0x00000005ff087e24 */ /* 0x000fe2000f8e00ff */
[----:B------:R-:W-:Y:S02]  /*0980*/  LEA R16, P0, R16, R11, 0x1 ;  /* 0x0000000b10107211 */ /* 0x000fe400078008ff */
[----:B------:R-:W-:Y:S02]  /*0990*/  ULEA.HI UR8, UR15, UR8, URZ, 0x1c ;  /* 0x000000080f087291 */ /* 0x000fe4000f8fe03f */
[----:B------:R-:W-:-:S02]  /*09a0*/  LEA.HI.X.SX32 R17, R8, R7, 0x1, P0 ;  /* 0x0000000708117211 */ /* 0x000fc400000f0eff */
[----:B------:R-:W-:Y:S01]  /*09b0*/  ULOP3.LUT UR8, UR8, 0x3fff, URZ, 0xc0, !UPT ;  /* 0x00003fff08087892 */ /* 0x000fe2000f8ec03f */
[----:B------:R-:W-:Y:S01]  /*09c0*/  UMOV UR9, 0x40000040 ;  /* 0x4000004000097882 */ /* 0x000fe20000000000 */
[----:B--2---:R-:W-:Y:S01]  /*09d0*/  STS.U16 [R10+UR15+0x2000], R15 ;  /* 0x0020000f0a007988 */ /* 0x004fe2000800040f */
[----:B------:R0:W-:Y:S06]  /*09e0*/  MEMBAR.ALL.CTA ;  /* 0x0000000000007992 */ /* 0x0001ec0000008000 */
[----:B0-----:R-:W0:Y:S02]  /*09f0*/  FENCE.VIEW.ASYNC.S ;  /* 0x00000000000073c6 */ /* 0x001e240000000000 */
[----:B0-----:R-:W-:Y:S06]  /*0a00*/  BAR.SYNC.DEFER_BLOCKING 0x0 ;  /* 0x0000000000007b1d */ /* 0x001fec0000010000 */
[----:B------:R-:W-:Y:S01]  /*0a10*/  WARPGROUP.ARRIVE ;  /* 0x00000000000079c5 */ /* 0x000fe20000000000 */
[----:B------:R0:W2:Y:S01]  /*0a20*/  LDG.E.U16 R17, desc[UR16][R16.64] ;  /* 0x0000001010117981 */ /* 0x0000a2000c1e1500 */
[----:B------:R-:W-:-:S02]  /*0a30*/  UIADD3 UR6, UR6, 0x10, URZ ;  /* 0x0000001006067890 */ /* 0x000fc4000fffe03f */
[----:B------:R-:W-:Y:S02]  /*0a40*/  ULEA UR4, UR7, UR4, 0x4 ;  /* 0x0000000407047291 */ /* 0x000fe4000f8e203f */
[----:B------:R-:W-:Y:S01]  /*0a50*/  HGMMA.64x16x16.F32.BF16 R24, gdesc[UR8].tnspA, RZ, !UPT, gsb0 ;  /* 0x20200000081879f0 */ /* 0x000fe2000c0018ff */
[----:B------:R-:W-:Y:S02]  /*0a60*/  UISETP.GE.AND UP0, UPT, UR6, UR18, UPT ;  /* 0x000000120600728c */ /* 0x000fe4000bf06270 */
[----:B------:R-:W-:-:S04]  /*0a70*/  ULEA UR5, UR13, UR5, 0x4 ;  /* 0x000000050d057291 */ /* 0x000fc8000f8e203f */
[----:B------:R-:W-:Y:S01]  /*0a80*/  PLOP3.LUT P0, PT, PT, PT, UP0, 0x80, 0x0 ;  /* 0x000000000000781c */ /* 0x000fe20003f0f008 */
[----:B------:R-:W-:Y:S02]  /*0a90*/  WARPGROUP.DEPBAR.LE gsb0, 0x0 ;  /* 0x00008000000079c5 */ /* 0x000fe40000010000 */
[----:B------:R-:W-:Y:S01]  /*0aa0*/  FMUL R3, R24, UR19 ;  /* 0x0000001318037c20 */ /* 0x000fe20008400000 */
[----:B------:R-:W-:Y:S01]  /*0ab0*/  FMUL R8, R25, UR19 ;  /* 0x0000001319087c20 */ /* 0x000fe20008400000 */
[----:B------:R-:W-:Y:S04]  /*0ac0*/  BAR.SYNC.DEFER_BLOCKING 0x0 ;  /* 0x0000000000007b1d */ /* 0x000fe80000010000 */
[----:B------:R-:W-:Y:S01]  /*0ad0*/  FMNMX R8, R3, R8, !PT ;  /* 0x0000000803087209 */ /* 0x000fe20007800000 */
[----:B------:R-:W-:-:S05]  /*0ae0*/  FMUL R3, R28, UR19 ;  /* 0x000000131c037c20 */ /* 0x000fca0008400000 */
[----:B------:R-:W-:Y:S01]  /*0af0*/  FMNMX R8, R3, R8, !PT ;  /* 0x0000000803087209 */ /* 0x000fe20007800000 */
[----:B------:R-:W-:-:S05]  /*0b00*/  FMUL R3, R29, UR19 ;  /* 0x000000131d037c20 */ /* 0x000fca0008400000 */
[----:B------:R-:W-:-:S05]  /*0b10*/  FMNMX R3, R3, R8, !PT ;  /* 0x0000000803037209 */ /* 0x000fca0007800000 */
[----:B------:R-:W1:Y:S02]  /*0b20*/  SHFL.BFLY PT, R8, R3, 0x2, 0x1f ;  /* 0x0c401f0003087f89 */ /* 0x000e6400000e0000 */
[----:B-1----:R-:W-:-:S05]  /*0b30*/  FMNMX R14, R3, R8, !PT ;  /* 0x00000008030e7209 */ /* 0x002fca0007800000 */
[----:B------:R-:W1:Y:S02]  /*0b40*/  SHFL.BFLY PT, R15, R14, 0x1, 0x1f ;  /* 0x0c201f000e0f7f89 */ /* 0x000e6400000e0000 */
[----:B-1----:R-:W-:-:S04]  /*0b50*/  FMNMX R8, R14, R15, !PT ;  /* 0x0000000f0e087209 */ /* 0x002fc80007800000 */
[----:B------:R-:W-:-:S05]  /*0b60*/  FMNMX R8, R8, R5, !PT ;  /* 0x0000000508087209 */ /* 0x000fca0007800000 */
[--C-:B------:R-:W-:Y:S01]  /*0b70*/  FFMA R25, R25, UR19, -R8.reuse ;  /* 0x0000001319197c23 */ /* 0x100fe20008000808 */
[--C-:B------:R-:W-:Y:S01]  /*0b80*/  FFMA R24, R24, UR19, -R8.reuse ;  /* 0x0000001318187c23 */ /* 0x100fe20008000808 */
[--C-:B------:R-:W-:Y:S01]  /*0b90*/  FFMA R28, R28, UR19, -R8.reuse ;  /* 0x000000131c1c7c23 */ /* 0x100fe20008000808 */
[----:B------:R-:W-:Y:S01]  /*0ba0*/  FFMA R29, R29, UR19, -R8 ;  /* 0x000000131d1d7c23 */ /* 0x000fe20008000808 */
[----:B------:R-:W-:Y:S01]  /*0bb0*/  FMUL R25, R25, 1.4426950216293334961 ;  /* 0x3fb8aa3b19197820 */ /* 0x000fe20000400000 */
[----:B------:R-:W-:Y:S01]  /*0bc0*/  FMUL R24, R24, 1.4426950216293334961 ;  /* 0x3fb8aa3b18187820 */ /* 0x000fe20000400000 */
[----:B------:R-:W-:Y:S01]  /*0bd0*/  FMUL R28, R28, 1.4426950216293334961 ;  /* 0x3fb8aa3b1c1c7820 */ /* 0x000fe20000400000 */
[----:B------:R-:W-:Y:S02]  /*0be0*/  FMUL R29, R29, 1.4426950216293334961 ;  /* 0x3fb8aa3b1d1d7820 */ /* 0x000fe40000400000 */
[----:B------:R-:W-:Y:S08]  /*0bf0*/  MUFU.EX2 R40, R24 ;  /* 0x0000001800287308 */ /* 0x000ff00000000800 */
[----:B------:R-:W1:Y:S08]  /*0c00*/  MUFU.EX2 R25, R25 ;  /* 0x0000001900197308 */ /* 0x000e700000000800 */
[----:B------:R-:W3:Y:S08]  /*0c10*/  MUFU.EX2 R28, R28 ;  /* 0x0000001c001c7308 */ /* 0x000ef00000000800 */
[----:B------:R-:W4:Y:S01]  /*0c20*/  MUFU.EX2 R29, R29 ;  /* 0x0000001d001d7308 */ /* 0x000f220000000800 */
[----:B-1----:R-:W-:Y:S01]  /*0c30*/  FADD R3, R40, R25 ;  /* 0x0000001928037221 */ /* 0x002fe20000000000 */
[----:B------:R-:W-:-:S03]  /*0c40*/  F2FP.BF16.F32.PACK_AB R40, R25, R40 ;  /* 0x000000281928723e */ /* 0x000fc600000010ff */
[----:B---3--:R-:W-:-:S04]  /*0c50*/  FADD R14, R28, R3 ;  /* 0x000000031c0e7221 */ /* 0x008fc80000000000 */
[C---:B----4-:R-:W-:Y:S01]  /*0c60*/  FADD R14, R29.reuse, R14 ;  /* 0x0000000e1d0e7221 */ /* 0x050fe20000000000 */
[----:B------:R-:W-:-:S04]  /*0c70*/  F2FP.BF16.F32.PACK_AB R42, R29, R28 ;  /* 0x0000001c1d2a723e */ /* 0x000fc800000010ff */
[----:B------:R-:W1:Y:S02]  /*0c80*/  SHFL.BFLY PT, R3, R14, 0x2, 0x1f ;  /* 0x0c401f000e037f89 */ /* 0x000e6400000e0000 */
[----:B-1----:R-:W-:Y:S01]  /*0c90*/  FADD R15, R14, R3 ;  /* 0x000000030e0f7221 */ /* 0x002fe20000000000 */
[----:B------:R-:W-:Y:S01]  /*0ca0*/  FADD R3, -R8, R5 ;  /* 0x0000000508037221 */ /* 0x000fe20000000100 */
[----:B------:R-:W-:-:S03]  /*0cb0*/  FMUL R14, R27, UR19 ;  /* 0x000000131b0e7c20 */ /* 0x000fc60008400000 */
[----:B------:R-:W-:Y:S01]  /*0cc0*/  FMUL R5, R3, 1.4426950216293334961 ;  /* 0x3fb8aa3b03057820 */ /* 0x000fe20000400000 */
[----:B------:R-:W-:Y:S01]  /*0cd0*/  FMUL R3, R26, UR19 ;  /* 0x000000131a037c20 */ /* 0x000fe20008400000 */
[----:B0-----:R-:W0:Y:S04]  /*0ce0*/  SHFL.BFLY PT, R16, R15, 0x1, 0x1f ;  /* 0x0c201f000f107f89 */ /* 0x001e2800000e0000 */
[----:B------:R-:W-:Y:S01]  /*0cf0*/  FMNMX R14, R3, R14, !PT ;  /* 0x0000000e030e7209 */ /* 0x000fe20007800000 */
[----:B------:R-:W-:Y:S01]  /*0d00*/  FMUL R3, R30, UR19 ;  /* 0x000000131e037c20 */ /* 0x000fe20008400000 */
[----:B------:R-:W1:Y:S04]  /*0d10*/  MUFU.EX2 R5, R5 ;  /* 0x0000000500057308 */ /* 0x000e680000000800 */
[----:B------:R-:W-:Y:S01]  /*0d20*/  FMNMX R14, R3, R14, !PT ;  /* 0x0000000e030e7209 */ /* 0x000fe20007800000 */
[----:B------:R-:W-:-:S05]  /*0d30*/  FMUL R3, R31, UR19 ;  /* 0x000000131f037c20 */ /* 0x000fca0008400000 */
[----:B------:R-:W-:-:S05]  /*0d40*/  FMNMX R14, R3, R14, !PT ;  /* 0x0000000e030e7209 */ /* 0x000fca0007800000 */
[----:B------:R-:W3:Y:S01]  /*0d50*/  SHFL.BFLY PT, R3, R14, 0x2, 0x1f ;  /* 0x0c401f000e037f89 */ /* 0x000ee200000e0000 */
[-C--:B-1----:R-:W-:Y:S01]  /*0d60*/  FMUL R32, R32, R5.reuse ;  /* 0x0000000520207220 */ /* 0x082fe20000400000 */
[----:B0-----:R-:W-:Y:S01]  /*0d70*/  FADD R16, R15, R16 ;  /* 0x000000100f107221 */ /* 0x001fe20000000000 */
[-C--:B------:R-:W-:Y:S01]  /*0d80*/  FMUL R33, R33, R5.reuse ;  /* 0x0000000521217220 */ /* 0x080fe20000400000 */
[-C--:B------:R-:W-:Y:S01]  /*0d90*/  FMUL R36, R36, R5.reuse ;  /* 0x0000000524247220 */ /* 0x080fe20000400000 */
[----:B------:R-:W-:Y:S01]  /*0da0*/  FMUL R37, R37, R5 ;  /* 0x0000000525257220 */ /* 0x000fe20000400000 */
[----:B------:R-:W-:Y:S01]  /*0db0*/  FFMA R4, R5, R4, R16 ;  /* 0x0000000405047223 */ /* 0x000fe20000000010 */
[----:B---3--:R-:W-:-:S05]  /*0dc0*/  FMNMX R5, R14, R3, !PT ;  /* 0x000000030e057209 */ /* 0x008fca0007800000 */
[----:B------:R-:W0:Y:S04]  /*0dd0*/  SHFL.BFLY PT, R16, R5, 0x1, 0x1f ;  /* 0x0c201f0005107f89 */ /* 0x000e2800000e0000 */
[----:B--2---:R-:W-:Y:S01]  /*0de0*/  STS.U16 [R10+UR15+0x2000], R17 ;  /* 0x002000110a007988 */ /* 0x004fe2000800040f */
[----:B0-----:R-:W-:Y:S01]  /*0df0*/  FMNMX R3, R5, R16, !PT ;  /* 0x0000001005037209 */ /* 0x001fe20007800000 */
[----:B------:R0:W-:Y:S06]  /*0e00*/  MEMBAR.ALL.CTA ;  /* 0x0000000000007992 */ /* 0x0001ec0000008000 */
[----:B0-----:R-:W0:Y:S01]  /*0e10*/  FENCE.VIEW.ASYNC.S ;  /* 0x00000000000073c6 */ /* 0x001e220000000000 */
        /* <DEDUP_REMOVED lines=8> */
[----:B------:R-:W-:-:S03]  /*0ea0*/  FMUL R31, R31, 1.4426950216293334961 ;  /* 0x3fb8aa3b1f1f7820 */ /* 0x000fc60000400000 */
[----:B------:R-:W-:Y:S08]  /*0eb0*/  MUFU.EX2 R26, R26 ;  /* 0x0000001a001a7308 */ /* 0x000ff00000000800 */
[----:B------:R-:W1:Y:S08]  /*0ec0*/  MUFU.EX2 R27, R27 ;  /* 0x0000001b001b7308 */ /* 0x000e700000000800 */
[----:B------:R-:W2:Y:S08]  /*0ed0*/  MUFU.EX2 R30, R30 ;  /* 0x0000001e001e7308 */ /* 0x000eb00000000800 */
[----:B------:R-:W3:Y:S01]  /*0ee0*/  MUFU.EX2 R31, R31 ;  /* 0x0000001f001f7308 */ /* 0x000ee20000000800 */
[----:B-1----:R-:W-:Y:S01]  /*0ef0*/  FADD R5, R26, R27 ;  /* 0x0000001b1a057221 */ /* 0x002fe20000000000 */
[----:B------:R-:W-:-:S03]  /*0f00*/  F2FP.BF16.F32.PACK_AB R41, R27, R26 ;  /* 0x0000001a1b29723e */ /* 0x000fc600000010ff */
[----:B--2---:R-:W-:Y:S01]  /*0f10*/  FADD R14, R30, R5 ;  /* 0x000000051e0e7221 */ /* 0x004fe20000000000 */
[----:B------:R-:W-:-:S04]  /*0f20*/  FADD R5, -R3, R6 ;  /* 0x0000000603057221 */ /* 0x000fc80000000100 */
[----:B------:R-:W-:Y:S01]  /*0f30*/  FMUL R5, R5, 1.4426950216293334961 ;  /* 0x3fb8aa3b05057820 */ /* 0x000fe20000400000 */
[----:B---3--:R-:W-:-:S03]  /*0f40*/  FADD R14, R31, R14 ;  /* 0x0000000e1f0e7221 */ /* 0x008fc60000000000 */
[----:B------:R-:W1:Y:S01]  /*0f50*/  MUFU.EX2 R6, R5 ;  /* 0x0000000500067308 */ /* 0x000e620000000800 */
[----:B------:R-:W-:Y:S01]  /*0f60*/  F2FP.BF16.F32.PACK_AB R43, R31, R30 ;  /* 0x0000001e1f2b723e */ /* 0x000fe200000010ff */
[----:B0-----:R-:W0:Y:S01]  /*0f70*/  SHFL.BFLY PT, R15, R14, 0x2, 0x1f ;  /* 0x0c401f000e0f7f89 */ /* 0x001e2200000e0000 */
[-C--:B-1----:R-:W-:Y:S01]  /*0f80*/  FMUL R34, R34, R6.reuse ;  /* 0x0000000622227220 */ /* 0x082fe20000400000 */
[-C--:B------:R-:W-:Y:S01]  /*0f90*/  FMUL R35, R35, R6.reuse ;  /* 0x0000000623237220 */ /* 0x080fe20000400000 */
[-C--:B------:R-:W-:Y:S01]  /*0fa0*/  FMUL R38, R38, R6.reuse ;  /* 0x0000000626267220 */ /* 0x080fe20000400000 */
[----:B------:R-:W-:Y:S01]  /*0fb0*/  FMUL R39, R39, R6 ;  /* 0x0000000627277220 */ /* 0x000fe20000400000 */
[----:B------:R-:W-:Y:S01]  /*0fc0*/  BAR.SYNC.DEFER_BLOCKING 0x0 ;  /* 0x0000000000007b1d */ /* 0x000fe20000010000 */
[----:B0-----:R-:W-:-:S05]  /*0fd0*/  FADD R15, R14, R15 ;  /* 0x0000000f0e0f7221 */ /* 0x001fca0000000000 */
[----:B------:R-:W0:Y:S01]  /*0fe0*/  SHFL.BFLY PT, R14, R15, 0x1, 0x1f ;  /* 0x0c201f000f0e7f89 */ /* 0x000e2200000e0000 */
[----:B------:R-:W-:-:S06]  /*0ff0*/  WARPGROUP.ARRIVE ;  /* 0x00000000000079c5 */ /* 0x000fcc0000000000 */
[----:B------:R-:W-:Y:S01]  /*1000*/  HGMMA.64x16x16.F32.BF16 R32, R40, gdesc[UR8], R32, gsb0 ;  /* 0x0020000828207df0 */ /* 0x000fe20008001820 */
[----:B0-----:R-:W-:-:S04]  /*1010*/  FADD R5, R15, R14 ;  /* 0x0000000e0f057221 */ /* 0x001fc80000000000 */
[----:B------:R-:W-:Y:S01]  /*1020*/  FFMA R13, R6, R13, R5 ;  /* 0x0000000d060d7223 */ /* 0x000fe20000000005 */
[----:B------:R-:W-:Y:S01]  /*1030*/  MOV R5, R8 ;  /* 0x0000000800057202 */ /* 0x000fe20000000f00 */
[----:B------:R-:W-:Y:S01]  /*1040*/  IMAD.MOV.U32 R6, RZ, RZ, R3 ;  /* 0x000000ffff067224 */ /* 0x000fe200078e0003 */
[----:B------:R-:W-:Y:S02]  /*1050*/  WARPGROUP.DEPBAR.LE gsb0, 0x0 ;  /* 0x00008000000079c5 */ /* 0x000fe40000010000 */
[----:B------:R-:W-:Y:S05]  /*1060*/  @!P0 BRA `(.L_x_1) ;  /* 0xfffffff8001c8947 */ /* 0x000fea000383ffff */
.L_x_0:
[----:B------:R-:W-:Y:S01]  /*1070*/  FMUL R10, R35, 0.25 ;  /* 0x3e800000230a7820 */ /* 0x000fe20000400000 */
[----:B------:R-:W-:Y:S01]  /*1080*/  FSETP.GT.AND P0, PT, |R13|, 8.50705917302346158658e+37, PT ;  /* 0x7e8000000d00780b */ /* 0x000fe20003f04200 */
[----:B-1----:R-:W-:Y:S01]  /*1090*/  FMUL R5, R38, 0.25 ;  /* 0x3e80000026057820 */ /* 0x002fe20000400000 */
[----:B------:R-:W-:Y:S01]  /*10a0*/  FSETP.GT.AND P1, PT, |R4|, 8.50705917302346158658e+37, PT ;  /* 0x7e8000000400780b */ /* 0x000fe20003f24200 */
[----:B------:R-:W-:Y:S01]  /*10b0*/  FMUL R6, R39, 0.25 ;  /* 0x3e80000027067820 */ /* 0x000fe20000400000 */
[----:B------:R-:W-:Y:S01]  /*10c0*/  FSEL R35, R10, R35, P0 ;  /* 0x000000230a237208 */ /* 0x000fe20000000000 */
[----:B------:R-:W-:Y:S01]  /*10d0*/  FMUL R10, R33, 0.25 ;  /* 0x3e800000210a7820 */ /* 0x000fe20000400000 */
[----:B------:R-:W-:Y:S01]  /*10e0*/  LOP3.LUT R9, R2, 0x7, RZ, 0xc0, !PT ;  /* 0x0000000702097812 */ /* 0x000fe200078ec0ff */
[C---:B------:R-:W-:Y:S01]  /*10f0*/  FMUL R11, R4.reuse, 8388608 ;  /* 0x4b000000040b7820 */ /* 0x040fe20000400000 */
[----:B------:R-:W-:Y:S01]  /*1100*/  FSETP.GEU.AND P5, PT, |R4|, 1.175494350822287508e-38, PT ;  /* 0x008000000400780b */ /* 0x000fe20003fae200 */
[----:B------:R-:W-:Y:S01]  /*1110*/  FMUL R7, R36, 0.25 ;  /* 0x3e80000024077820 */ /* 0x000fe20000400000 */
[----:B------:R-:W-:Y:S01]  /*1120*/  FSEL R33, R10, R33, P1 ;  /* 0x000000210a217208 */ /* 0x000fe20000800000 */
[----:B------:R-:W-:Y:S01]  /*1130*/  BAR.SYNC.DEFER_BLOCKING 0x0 ;  /* 0x0000000000007b1d */ /* 0x000fe20000010000 */
[----:B------:R-:W-:Y:S01]  /*1140*/  LEA R10, R9, UR15, 0x4 ;  /* 0x0000000f090a7c11 */ /* 0x000fe2000f8e20ff */
[----:B------:R-:W-:Y:S01]  /*1150*/  IMAD.MOV.U32 R20, RZ, RZ, 0x3dc6b27f ;  /* 0x3dc6b27fff147424 */ /* 0x000fe200078e00ff */
[----:B------:R-:W-:Y:S01]  /*1160*/  FSEL R38, R5, R38, P0 ;  /* 0x0000002605267208 */ /* 0x000fe20000000000 */
[----:B------:R-:W-:Y:S01]  /*1170*/  FMUL R5, R34, 0.25 ;  /* 0x3e80000022057820 */ /* 0x000fe20000400000 */
[----:B------:R-:W-:Y:S01]  /*1180*/  FSETP.GEU.AND P2, PT, R4, 1.175494350822287508e-38, PT ;  /* 0x008000000400780b */ /* 0x000fe20003f4e000 */
[----:B------:R-:W-:Y:S01]  /*1190*/  IMAD R15, R9, -0x8, R10 ;  /* 0xfffffff8090f7824 */ /* 0x000fe200078e020a */
[C---:B------:R-:W-:Y:S01]  /*11a0*/  LOP3.LUT R12, R2.reuse, 0x8, RZ, 0xc0, !PT ;  /* 0x00000008020c7812 */ /* 0x040fe200078ec0ff */
[----:B------:R-:W-:Y:S01]  /*11b0*/  IMAD.SHL.U32 R22, R2, 0x10, RZ ;  /* 0x0000001002167824 */ /* 0x000fe200078e00ff */
[----:B------:R-:W-:Y:S01]  /*11c0*/  FSEL R39, R6, R39, P0 ;  /* 0x0000002706277208 */ /* 0x000fe20000000000 */
[----:B------:R-:W-:Y:S01]  /*11d0*/  FMUL R6, R37, 0.25 ;  /* 0x3e80000025067820 */ /* 0x000fe20000400000 */
[----:B------:R-:W-:Y:S01]  /*11e0*/  FSETP.GEU.AND P4, PT, |R13|, 1.175494350822287508e-38, PT ;  /* 0x008000000d00780b */ /* 0x000fe20003f8e200 */
[----:B------:R-:W-:Y:S01]  /*11f0*/  @!P5 FMUL R33, R33, 16777216 ;  /* 0x4b8000002121d820 */ /* 0x000fe20000400000 */
[----:B------:R-:W-:Y:S01]  /*1200*/  FSEL R11, R11, R4, !P2 ;  /* 0x000000040b0b7208 */ /* 0x000fe20005000000 */
[----:B------:R-:W-:Y:S01]  /*1210*/  @P1 FMUL R4, R4, 0.25 ;  /* 0x3e80000004041820 */ /* 0x000fe20000400000 */
[----:B------:R-:W-:Y:S01]  /*1220*/  LEA R9, R12, R10, 0x9 ;  /* 0x0000000a0c097211 */ /* 0x000fe200078e48ff */
[----:B------:R-:W-:Y:S01]  /*1230*/  FMUL R10, R13, 8388608 ;  /* 0x4b0000000d0a7820 */ /* 0x000fe20000400000 */
[----:B------:R-:W-:Y:S01]  /*1240*/  FSEL R34, R5, R34, P0 ;  /* 0x0000002205227208 */ /* 0x000fe20000000000 */
[----:B------:R-:W-:Y:S01]  /*1250*/  @!P5 FMUL R4, R4, 16777216 ;  /* 0x4b8000000404d820 */ /* 0x000fe20000400000 */
[----:B------:R-:W-:Y:S01]  /*1260*/  FSEL R36, R7, R36, P1 ;  /* 0x0000002407247208 */ /* 0x000fe20000800000 */
[----:B------:R-:W-:Y:S01]  /*1270*/  IMAD.SHL.U32 R7, R2, 0x8, RZ ;  /* 0x0000000802077824 */ /* 0x000fe200078e00ff */
[C---:B------:R-:W-:Y:S01]  /*1280*/  FSETP.GEU.AND P3, PT, R13.reuse, 1.175494350822287508e-38, PT ;  /* 0x008000000d00780b */ /* 0x040fe20003f6e000 */
[----:B------:R-:W-:Y:S01]  /*1290*/  ULDC.64 UR4, c[0x0][0x270] ;  /* 0x00009c0000047ab9 */ /* 0x000fe20000000a00 */
[----:B------:R-:W-:Y:S01]  /*12a0*/  FSEL R5, R6, R37, P1 ;  /* 0x0000002506057208 */ /* 0x000fe20000800000 */
[----:B------:R-:W0:Y:S01]  /*12b0*/  MUFU.RCP R4, R4 ;  /* 0x0000000400047308 */ /* 0x000e220000001000 */
[----:B------:R-:W-:Y:S01]  /*12c0*/  LOP3.LUT R6, R2, 0xf0, RZ, 0xc0, !PT ;  /* 0x000000f002067812 */ /* 0x000fe200078ec0ff */
[----:B------:R-:W-:Y:S01]  /*12d0*/  @!P5 FMUL R36, R36, 16777216 ;  /* 0x4b8000002424d820 */ /* 0x000fe20000400000 */
[----:B------:R-:W-:Y:S01]  /*12e0*/  FSEL R10, R10, R13, !P3 ;  /* 0x0000000d0a0a7208 */ /* 0x000fe20005800000 */
[----:B------:R-:W-:Y:S01]  /*12f0*/  @P0 FMUL R13, R13, 0.25 ;  /* 0x3e8000000d0d0820 */ /* 0x000fe20000400000 */
[----:B------:R-:W-:Y:S01]  /*1300*/  LOP3.LUT R18, R7, 0xf80, RZ, 0xc0, !PT ;  /* 0x00000f8007127812 */ /* 0x000fe200078ec0ff */
[----:B------:R-:W-:Y:S01]  /*1310*/  IMAD R15, R6, 0x4, R15 ;  /* 0x00000004060f7824 */ /* 0x000fe200078e020f */
[----:B------:R-:W-:Y:S01]  /*1320*/  IADD3 R6, R11, -0x3f3504f3, RZ ;  /* 0xc0cafb0d0b067810 */ /* 0x000fe20007ffe0ff */
[----:B------:R-:W-:Y:S01]  /*1330*/  @!P4 FMUL R13, R13, 16777216 ;  /* 0x4b8000000d0dc820 */ /* 0x000fe20000400000 */
[----:B------:R-:W-:-:S02]  /*1340*/  VIADD R17, R10, 0xc0cafb0d ;  /* 0xc0cafb0d0a117836 */ /* 0x000fc40000000000 */
[----:B------:R-:W-:Y:S01]  /*1350*/  FMUL R7, R32, 0.25 ;  /* 0x3e80000020077820 */ /* 0x000fe20000400000 */
[----:B------:R-:W-:Y:S01]  /*1360*/  IMAD.IADD R18, R18, 0x1, R9 ;  /* 0x0000000112127824 */ /* 0x000fe200078e0209 */
[----:B------:R-:W-:Y:S01]  /*1370*/  LEA.HI R9, R12, R15, RZ, 0x1f ;  /* 0x0000000f0c097211 */ /* 0x000fe200078ff8ff */
[----:B------:R-:W-:Y:S01]  /*1380*/  @!P5 FMUL R5, R5, 16777216 ;  /* 0x4b8000000505d820 */ /* 0x000fe20000400000 */
[----:B------:R1:W2:Y:S01]  /*1390*/  MUFU.RCP R12, R13 ;  /* 0x0000000d000c7308 */ /* 0x0002a20000001000 */
[----:B------:R-:W-:Y:S01]  /*13a0*/  LOP3.LUT R6, R6, 0xff800000, RZ, 0xc0, !PT ;  /* 0xff80000006067812 */ /* 0x000fe200078ec0ff */
[----:B------:R-:W-:Y:S01]  /*13b0*/  @!P4 FMUL R39, R39, 16777216 ;  /* 0x4b8000002727c820 */ /* 0x000fe20000400000 */
[----:B------:R-:W-:Y:S01]  /*13c0*/  LOP3.LUT R17, R17, 0xff800000, RZ, 0xc0, !PT ;  /* 0xff80000011117812 */ /* 0x000fe200078ec0ff */
[C---:B0-----:R-:W-:Y:S01]  /*13d0*/  FMUL R5, R4.reuse, R5 ;  /* 0x0000000504057220 */ /* 0x041fe20000400000 */
[----:B------:R-:W-:Y:S01]  /*13e0*/  FSEL R7, R7, R32, P1 ;  /* 0x0000002007077208 */ /* 0x000fe20000800000 */
[----:B------:R-:W-:Y:S01]  /*13f0*/  FMUL R36, R4, R36 ;  /* 0x0000002404247220 */ /* 0x000fe20000400000 */
[----:B------:R-:W-:Y:S01]  /*1400*/  IADD3 R15, R11, -R6, RZ ;  /* 0x800000060b0f7210 */ /* 0x000fe20007ffe0ff */
[----:B------:R-:W-:-:S02]  /*1410*/  IMAD.IADD R14, R10, 0x1, -R17 ;  /* 0x000000010a0e7824 */ /* 0x000fc400078e0a11 */
[----:B------:R-:W-:Y:S01]  /*1420*/  FMUL R16, R4, R33 ;  /* 0x0000002104107220 */ /* 0x000fe20000400000 */
[----:B------:R-:W-:Y:S01]  /*1430*/  @!P5 FMUL R7, R7, 16777216 ;  /* 0x4b8000000707d820 */ /* 0x000fe20000400000 */
[----:B------:R-:W-:Y:S01]  /*1440*/  @!P4 FMUL R38, R38, 16777216 ;  /* 0x4b8000002626c820 */ /* 0x000fe20000400000 */
[----:B------:R-:W-:Y:S01]  /*1450*/  FADD R15, R15, -1 ;  /* 0xbf8000000f0f7421 */ /* 0x000fe20000000000 */
[----:B------:R-:W-:Y:S01]  /*1460*/  FADD R14, R14, -1 ;  /* 0xbf8000000e0e7421 */ /* 0x000fe20000000000 */
[----:B------:R-:W-:Y:S01]  /*1470*/  FMUL R19, R4, R7 ;  /* 0x0000000704137220 */ /* 0x000fe20000400000 */
[----:B------:R-:W-:Y:S01]  /*1480*/  @!P4 FMUL R35, R35, 16777216 ;  /* 0x4b8000002323c820 */ /* 0x000fe20000400000 */
[----:B------:R-:W-:Y:S01]  /*1490*/  @!P4 FMUL R34, R34, 16777216 ;  /* 0x4b8000002222c820 */ /* 0x000fe20000400000 */
[CC--:B------:R-:W-:Y:S01]  /*14a0*/  FFMA.FTZ R4, R15.reuse, R20.reuse, -0.16845393180847167969 ;  /* 0xbe2c7f300f047423 */ /* 0x0c0fe20000010014 */
[----:B-1----:R-:W-:Y:S01]  /*14b0*/  FFMA.FTZ R13, R14, R20, -0.16845393180847167969 ;  /* 0xbe2c7f300e0d7423 */ /* 0x002fe20000010014 */
[C---:B--2---:R-:W-:Y:S01]  /*14c0*/  FMUL R7, R12.reuse, R39 ;  /* 0x000000270c077220 */ /* 0x044fe20000400000 */
[C---:B------:R-:W-:Y:S01]  /*14d0*/  FMUL R38, R12.reuse, R38 ;  /* 0x000000260c267220 */ /* 0x040fe20000400000 */
[C---:B------:R-:W-:Y:S01]  /*14e0*/  FMUL R20, R12.reuse, R35 ;  /* 0x000000230c147220 */ /* 0x040fe20000400000 */
[----:B------:R-:W-:Y:S01]  /*14f0*/  FMUL R21, R12, R34 ;  /* 0x000000220c157220 */ /* 0x000fe20000400000 */
[----:B------:R-:W-:Y:S01]  /*1500*/  FFMA.FTZ R12, R15, R4, 0.1716887056827545166 ;  /* 0x3e2fcf2a0f0c7423 */ /* 0x000fe20000010004 */
[C---:B------:R-:W-:Y:S01]  /*1510*/  FFMA.FTZ R13, R14.reuse, R13, 0.1716887056827545166 ;  /* 0x3e2fcf2a0e0d7423 */ /* 0x040fe2000001000d */
[----:B------:R-:W-:Y:S01]  /*1520*/  F2FP.BF16.F32.PACK_AB R5, R5, R16 ;  /* 0x000000100505723e */ /* 0x000fe200000010ff */
[----:B------:R-:W-:Y:S01]  /*1530*/  UIMAD UR4, UR14, UR4, URZ ;  /* 0x000000040e0472a4 */ /* 0x000fe2000f8e023f */
[C---:B------:R-:W-:Y:S01]  /*1540*/  FFMA.FTZ R16, R15.reuse, R12, -0.17900948226451873779 ;  /* 0xbe374e430f107423 */ /* 0x040fe2000001000c */
[----:B------:R-:W-:Y:S01]  /*1550*/  FFMA.FTZ R13, R14, R13, -0.17900948226451873779 ;  /* 0xbe374e430e0d7423 */ /* 0x000fe2000001000d */
[----:B------:R-:W-:Y:S01]  /*1560*/  I2FP.F32.S32 R12, R6 ;  /* 0x00000006000c7245 */ /* 0x000fe20000201400 */
[----:B------:R-:W-:Y:S01]  /*1570*/  USHF.L.U32 UR6, UR4, 0x1, URZ ;  /* 0x0000000104067899 */ /* 0x000fe2000800063f */
[C---:B------:R-:W-:Y:S01]  /*1580*/  FFMA.FTZ R16, R15.reuse, R16, 0.20512372255325317383 ;  /* 0x3e520bf40f107423 */ /* 0x040fe20000010010 */
[----:B------:R-:W-:Y:S01]  /*1590*/  F2FP.BF16.F32.PACK_AB R4, R36, R19 ;  /* 0x000000132404723e */ /* 0x000fe200000010ff */
[----:B------:R-:W-:Y:S01]  /*15a0*/  FFMA.FTZ R13, R14, R13, 0.20512372255325317383 ;  /* 0x3e520bf40e0d7423 */ /* 0x000fe2000001000d */
[----:B------:R-:W-:Y:S01]  /*15b0*/  F2FP.BF16.F32.PACK_AB R6, R38, R21 ;  /* 0x000000152606723e */ /* 0x000fe200000010ff */
[----:B------:R-:W-:Y:S01]  /*15c0*/  FFMA.FTZ R16, R15, R16, -0.24046532809734344482 ;  /* 0xbe763c8b0f107423 */ /* 0x000fe20000010010 */
[----:B------:R-:W-:Y:S01]  /*15d0*/  F2FP.BF16.F32.PACK_AB R7, R7, R20 ;  /* 0x000000140707723e */ /* 0x000fe200000010ff */
[----:B------:R-:W-:Y:S01]  /*15e0*/  FFMA.FTZ R13, R14, R13, -0.24046532809734344482 ;  /* 0xbe763c8b0e0d7423 */ /* 0x000fe2000001000d */
[----:B------:R-:W-:-:S02]  /*15f0*/  FSEL R19, RZ, -23, P2 ;  /* 0xc1b80000ff137808 */ /* 0x000fc40001000000 */
[----:B------:R-:W-:Y:S01]  /*1600*/  SHF.R.U32.HI R23, RZ, 0x8, R2 ;  /* 0x00000008ff177819 */ /* 0x000fe20000011602 */
[----:B------:R0:W-:Y:S01]  /*1610*/  STSM.16.M88.4 [R18], R4 ;  /* 0x0000000412007844 */ /* 0x0001e20000000200 */
[----:B------:R-:W-:Y:S01]  /*1620*/  FFMA.FTZ R13, R14, R13, 0.28857114911079406738 ;  /* 0x3e93bf990e0d7423 */ /* 0x000fe2000001000d */
[----:B------:R-:W-:Y:S01]  /*1630*/  FFMA.FTZ R19, R12, 1.1920928955078125e-07, R19 ;  /* 0x340000000c137823 */ /* 0x000fe20000010013 */
[C---:B------:R-:W-:Y:S01]  /*1640*/  FFMA.FTZ R12, R15.reuse, R16, 0.28857114911079406738 ;  /* 0x3e93bf990f0c7423 */ /* 0x040fe20000010010 */
[----:B------:R-:W-:Y:S01]  /*1650*/  LOP3.LUT R22, R22, 0x1ff0, RZ, 0xc0, !PT ;  /* 0x00001ff016167812 */ /* 0x000fe200078ec0ff */
[----:B------:R-:W-:Y:S01]  /*1660*/  BAR.SYNC.DEFER_BLOCKING 0x0 ;  /* 0x0000000000007b1d */ /* 0x000fe20000010000 */
[C---:B------:R-:W-:Y:S01]  /*1670*/  FFMA.FTZ R21, R14.reuse, R13, -0.36067417263984680176 ;  /* 0xbeb8aa490e157423 */ /* 0x040fe2000001000d */
[----:B------:R-:W-:Y:S01]  /*1680*/  FFMA.FTZ R20, R15, R12, -0.36067417263984680176 ;  /* 0xbeb8aa490f147423 */ /* 0x000fe2000001000c */
[----:B------:R-:W-:Y:S02]  /*1690*/  SGXT.U32 R23, R23, 0x1 ;  /* 0x000000011717781a */ /* 0x000fe40000000000 */
[----:B------:R-:W-:-:S03]  /*16a0*/  FFMA.FTZ R21, R14, R21, 0.48089820146560668945 ;  /* 0x3ef6384a0e157423 */ /* 0x000fc60000010015 */
[----:B------:R-:W1:Y:S01]  /*16b0*/  LDC R16, c[0x0][0x278] ;  /* 0x00009e00ff107b82 */ /* 0x000e620000000800 */
[----:B------:R-:W-:Y:S01]  /*16c0*/  FFMA.FTZ R20, R15, R20, 0.48089820146560668945 ;  /* 0x3ef6384a0f147423 */ /* 0x000fe20000010014 */
[----:B------:R-:W-:Y:S01]  /*16d0*/  I2FP.F32.S32 R17, R17 ;  /* 0x0000001100117245 */ /* 0x000fe20000201400 */
[C---:B------:R-:W-:Y:S01]  /*16e0*/  FFMA.FTZ R21, R14.reuse, R21, -0.72134751081466674805 ;  /* 0xbf38aa3b0e157423 */ /* 0x040fe20000010015 */
[----:B------:R-:W-:Y:S01]  /*16f0*/  ISETP.GE.U32.AND P2, PT, R11, 0x7f800000, PT ;  /* 0x7f8000000b00780c */ /* 0x000fe20003f46070 */
[C---:B------:R-:W-:Y:S01]  /*1700*/  FFMA.FTZ R20, R15.reuse, R20, -0.72134751081466674805 ;  /* 0xbf38aa3b0f147423 */ /* 0x040fe20000010014 */
[----:B0-----:R-:W-:Y:S01]  /*1710*/  FSEL R18, RZ, -23, P3 ;  /* 0xc1b80000ff127808 */ /* 0x001fe20001800000 */
[----:B------:R-:W-:Y:S01]  /*1720*/  FMUL R21, R14, R21 ;  /* 0x000000150e157220 */ /* 0x000fe20000400000 */
[----:B------:R-:W0:Y:S01]  /*1730*/  LDC.64 R12, c[0x0][0x228] ;  /* 0x00008a00ff0c7b82 */ /* 0x000e220000000a00 */
[----:B------:R-:W-:Y:S01]  /*1740*/  FMUL R20, R15, R20 ;  /* 0x000000140f147220 */ /* 0x000fe20000400000 */
[----:B------:R-:W-:Y:S01]  /*1750*/  ISETP.GE.U32.AND P1, PT, R10, 0x7f800000, PT ;  /* 0x7f8000000a00780c */ /* 0x000fe20003f26070 */
[----:B------:R-:W-:Y:S01]  /*1760*/  FMUL R21, R14, R21 ;  /* 0x000000150e157220 */ /* 0x000fe20000400000 */
[----:B------:R-:W-:Y:S01]  /*1770*/  FFMA.FTZ R17, R17, 1.1920928955078125e-07, R18 ;  /* 0x3400000011117823 */ /* 0x000fe20000010012 */
[----:B------:R-:W-:Y:S01]  /*1780*/  FMUL R20, R15, R20 ;  /* 0x000000140f147220 */ /* 0x000fe20000400000 */
[----:B------:R-:W-:-:S02]  /*1790*/  IMAD R18, R0, UR5, RZ ;  /* 0x0000000500127c24 */ /* 0x000fc4000f8e02ff */
[----:B------:R-:W-:Y:S01]  /*17a0*/  FFMA.FTZ R14, R14, 1.4426950216293334961, R21 ;  /* 0x3fb8aa3b0e0e7823 */ /* 0x000fe20000010015 */
[----:B------:R-:W-:Y:S01]  /*17b0*/  UIMAD.WIDE UR4, UR4, 0x2, URZ ;  /* 0x00000002040478a5 */ /* 0x000fe2000f8e023f */
[----:B------:R-:W-:Y:S01]  /*17c0*/  FFMA.FTZ R20, R15, 1.4426950216293334961, R20 ;  /* 0x3fb8aa3b0f147823 */ /* 0x000fe20000010014 */
[----:B------:R2:W3:Y:S01]  /*17d0*/  LDS.128 R4, [R22+UR15] ;  /* 0x0000000f16047984 */ /* 0x0004e20008000c00 */
[----:B------:R-:W-:Y:S01]  /*17e0*/  FADD R14, R17, R14 ;  /* 0x0000000e110e7221 */ /* 0x000fe20000000000 */
[C---:B------:R-:W-:Y:S02]  /*17f0*/  IMAD.SHL.U32 R17, R18.reuse, 0x2, RZ ;  /* 0x0000000212117824 */ /* 0x040fe400078e00ff */
[----:B------:R-:W-:Y:S01]  /*1800*/  FADD R15, R19, R20 ;  /* 0x00000014130f7221 */ /* 0x000fe20000000000 */
[----:B------:R-:W-:Y:S01]  /*1810*/  IMAD.HI R28, R18, 0x2, RZ ;  /* 0x00000002121c7827 */ /* 0x000fe200078e02ff */
[----:B------:R-:W-:Y:S01]  /*1820*/  @P2 MOV R20, 0x7f800000 ;  /* 0x7f80000000142802 */ /* 0x000fe20000000f00 */
[----:B------:R-:W-:Y:S01]  /*1830*/  ULDC UR4, c[0x0][0x27c] ;  /* 0x00009f0000047ab9 */ /* 0x000fe20000000800 */
[----:B------:R-:W-:Y:S01]  /*1840*/  FSETP.NEU.AND P0, PT, R11, RZ, PT ;  /* 0x000000ff0b00720b */ /* 0x000fe20003f0d000 */
[----:B-1----:R-:W-:Y:S01]  /*1850*/  IMAD R21, R23, R16, RZ ;  /* 0x0000001017157224 */ /* 0x002fe200078e02ff */
[----:B------:R-:W-:Y:S01]  /*1860*/  UIMAD UR4, UR14, UR4, URZ ;  /* 0x000000040e0472a4 */ /* 0x000fe2000f8e023f */
[----:B------:R-:W-:Y:S01]  /*1870*/  @P2 FFMA.FTZ R15, R11, R20, +INF ;  /* 0x7f8000000b0f2423 */ /* 0x000fe20000010014 */
[----:B------:R-:W-:Y:S01]  /*1880*/  @P1 IMAD.MOV.U32 R11, RZ, RZ, 0x7f800000 ;  /* 0x7f800000ff0b1424 */ /* 0x000fe200078e00ff */
[----:B------:R-:W-:-:S02]  /*1890*/  FSETP.NEU.AND P2, PT, R10, RZ, PT ;  /* 0x000000ff0a00720b */ /* 0x000fc40003f4d000 */
[----:B------:R-:W-:Y:S01]  /*18a0*/  LEA R19, R16, R21, 0x1 ;  /* 0x0000001510137211 */ /* 0x000fe200078e08ff */
[----:B------:R-:W-:Y:S01]  /*18b0*/  @P1 FFMA.FTZ R14, R10, R11, +INF ;  /* 0x7f8000000a0e1423 */ /* 0x000fe2000001000b */
[----:B0-----:R-:W-:Y:S01]  /*18c0*/  IADD3 R26, P3, P4, R17, UR6, R12 ;  /* 0x00000006111a7c10 */ /* 0x001fe2000fc7e00c */
[----:B------:R-:W-:Y:S01]  /*18d0*/  USHF.L.U32 UR6, UR4, 0x2, URZ ;  /* 0x0000000204067899 */ /* 0x000fe2000800063f */
[----:B------:R-:W-:Y:S01]  /*18e0*/  FSEL R15, R15, -INF , P0 ;  /* 0xff8000000f0f7808 */ /* 0x000fe20000000000 */
[----:B------:R-:W-:Y:S01]  /*18f0*/  IMAD R25, R16, 0x2, R19 ;  /* 0x0000000210197824 */ /* 0x000fe200078e0213 */
[----:B------:R-:W-:Y:S01]  /*1900*/  IADD3.X R28, R28, UR5, R13, P3, P4 ;  /* 0x000000051c1c7c10 */ /* 0x000fe20009fe840d */
[----:B------:R-:W-:Y:S01]  /*1910*/  UIMAD.WIDE UR4, UR4, 0x4, URZ ;  /* 0x00000004040478a5 */ /* 0x000fe2000f8e023f */
[-C--:B------:R-:W-:Y:S01]  /*1920*/  LEA R20, P3, R21, R26.reuse, 0x1 ;  /* 0x0000001a15147211 */ /* 0x080fe200078608ff */
[----:B------:R-:W-:Y:S01]  /*1930*/  IMAD R17, R16, 0x2, R25 ;  /* 0x0000000210117824 */ /* 0x000fe200078e0219 */
[----:B--2---:R-:W-:-:S02]  /*1940*/  LEA R22, P4, R19, R26, 0x1 ;  /* 0x0000001a13167211 */ /* 0x004fc400078808ff */
[----:B------:R-:W-:Y:S02]  /*1950*/  LEA R24, P5, R25, R26, 0x1 ;  /* 0x0000001a19187211 */ /* 0x000fe400078a08ff */
[C---:B------:R-:W-:Y:S02]  /*1960*/  LEA R13, R16.reuse, R17, 0x1 ;  /* 0x00000011100d7211 */ /* 0x040fe400078e08ff */
[----:B------:R-:W-:Y:S02]  /*1970*/  LEA.HI.X.SX32 R21, R21, R28, 0x1, P3 ;  /* 0x0000001c15157211 */ /* 0x000fe400018f0eff */
[C---:B------:R-:W-:Y:S02]  /*1980*/  LEA R27, R16.reuse, R13, 0x1 ;  /* 0x0000000d101b7211 */ /* 0x040fe400078e08ff */
[----:B------:R-:W-:Y:S02]  /*1990*/  LEA R10, P1, R17, R26, 0x1 ;  /* 0x0000001a110a7211 */ /* 0x000fe400078208ff */
[----:B------:R-:W-:Y:S01]  /*19a0*/  LEA.HI.X.SX32 R23, R19, R28, 0x1, P4 ;  /* 0x0000001c13177211 */ /* 0x000fe200020f0eff */
[----:B------:R-:W-:Y:S01]  /*19b0*/  IMAD R29, R16, 0x2, R27 ;  /* 0x00000002101d7824 */ /* 0x000fe200078e021b */
[----:B------:R-:W-:-:S02]  /*19c0*/  LEA R18, P3, R13, R26, 0x1 ;  /* 0x0000001a0d127211 */ /* 0x000fc400078608ff */
[----:B------:R-:W-:Y:S01]  /*19d0*/  LEA.HI.X.SX32 R25, R25, R28, 0x1, P5 ;  /* 0x0000001c19197211 */ /* 0x000fe200028f0eff */
[----:B---3--:R0:W-:Y:S01]  /*19e0*/  STG.E.U16 desc[UR16][R20.64], R4 ;  /* 0x0000000414007986 */ /* 0x0081e2000c101510 */
[----:B------:R-:W-:Y:S02]  /*19f0*/  LEA R31, R16, R29, 0x1 ;  /* 0x0000001d101f7211 */ /* 0x000fe400078e08ff */
[-C--:B------:R-:W-:Y:S01]  /*1a00*/  LEA R16, P4, R27, R26.reuse, 0x1 ;  /* 0x0000001a1b107211 */ /* 0x080fe200078808ff */
[----:B------:R1:W-:Y:S01]  /*1a10*/  STG.E.U16 desc[UR16][R22.64], R5 ;  /* 0x0000000516007986 */ /* 0x0003e2000c101510 */
[-C--:B------:R-:W-:Y:S02]  /*1a20*/  LEA R12, P5, R29, R26.reuse, 0x1 ;  /* 0x0000001a1d0c7211 */ /* 0x080fe400078a08ff */
[----:B------:R-:W-:Y:S01]  /*1a30*/  LEA R26, P6, R31, R26, 0x1 ;  /* 0x0000001a1f1a7211 */ /* 0x000fe200078c08ff */
[----:B------:R2:W-:Y:S01]  /*1a40*/  STG.E.U16 desc[UR16][R24.64], R6 ;  /* 0x0000000618007986 */ /* 0x0005e2000c101510 */
[----:B------:R-:W-:-:S02]  /*1a50*/  LEA.HI.X.SX32 R11, R17, R28, 0x1, P1 ;  /* 0x0000001c110b7211 */ /* 0x000fc400008f0eff */
[-C--:B------:R-:W-:Y:S02]  /*1a60*/  LEA.HI.X.SX32 R19, R13, R28.reuse, 0x1, P3 ;  /* 0x0000001c0d137211 */ /* 0x080fe400018f0eff */
[----:B0-----:R-:W-:Y:S01]  /*1a70*/  PRMT R20, R4, 0x7632, R20 ;  /* 0x0000763204147816 */ /* 0x001fe20000000014 */
[----:B------:R0:W-:Y:S01]  /*1a80*/  STG.E.U16 desc[UR16][R10.64], R7 ;  /* 0x000000070a007986 */ /* 0x0001e2000c101510 */
[-C--:B------:R-:W-:Y:S02]  /*1a90*/  LEA.HI.X.SX32 R17, R27, R28.reuse, 0x1, P4 ;  /* 0x0000001c1b117211 */ /* 0x080fe400020f0eff */
[----:B------:R-:W-:Y:S01]  /*1aa0*/  PRMT R21, R5, 0x7632, R21 ;  /* 0x0000763205157816 */ /* 0x000fe20000000015 */
[----:B------:R3:W-:Y:S01]  /*1ab0*/  STG.E.U16 desc[UR16][R18.64], R20 ;  /* 0x0000001412007986 */ /* 0x0007e2000c101510 */
[-C--:B------:R-:W-:Y:S01]  /*1ac0*/  LEA.HI.X.SX32 R13, R29, R28.reuse, 0x1, P5 ;  /* 0x0000001c1d0d7211 */ /* 0x080fe200028f0eff */
[----:B-1----:R-:W1:Y:S01]  /*1ad0*/  LDC.64 R4, c[0x0][0x230] ;  /* 0x00008c00ff047b82 */ /* 0x002e620000000a00 */
[----:B------:R-:W-:Y:S01]  /*1ae0*/  PRMT R22, R6, 0x7632, R22 ;  /* 0x0000763206167816 */ /* 0x000fe20000000016 */
[----:B------:R3:W-:Y:S01]  /*1af0*/  STG.E.U16 desc[UR16][R16.64], R21 ;  /* 0x0000001510007986 */ /* 0x0007e2000c101510 */
[----:B------:R-:W-:Y:S01]  /*1b00*/  LEA.HI.X.SX32 R27, R31, R28, 0x1, P6 ;  /* 0x0000001c1f1b7211 */ /* 0x000fe200030f0eff */
[----:B--2---:R-:W-:Y:S01]  /*1b10*/  IMAD.SHL.U32 R6, R2, 0x2, RZ ;  /* 0x0000000202067824 */ /* 0x004fe200078e00ff */
[----:B------:R-:W-:Y:S01]  /*1b20*/  PRMT R23, R7, 0x7632, R23 ;  /* 0x0000763207177816 */ /* 0x000fe20000000017 */
[----:B------:R3:W-:Y:S01]  /*1b30*/  STG.E.U16 desc[UR16][R12.64], R22 ;  /* 0x000000160c007986 */ /* 0x0007e2000c101510 */
[----:B------:R-:W-:-:S02]  /*1b40*/  FSEL R14, R14, -INF , P2 ;  /* 0xff8000000e0e7808 */ /* 0x000fc40001000000 */
[----:B------:R-:W-:Y:S01]  /*1b50*/  LOP3.LUT P1, RZ, R2, 0x100, RZ, 0xc0, !PT ;  /* 0x0000010002ff7812 */ /* 0x000fe2000782c0ff */
[----:B------:R3:W-:Y:S01]  /*1b60*/  STG.E.U16 desc[UR16][R26.64], R23 ;  /* 0x000000171a007986 */ /* 0x0007e2000c101510 */
[----:B------:R-:W-:Y:S01]  /*1b70*/  FFMA R2, R15, 0.69314718246459960938, R8 ;  /* 0x3f3172180f027823 */ /* 0x000fe20000000008 */
[----:B------:R-:W-:Y:S01]  /*1b80*/  FFMA R3, R14, 0.69314718246459960938, R3 ;  /* 0x3f3172180e037823 */ /* 0x000fe20000000003 */
[----:B------:R-:W-:Y:S01]  /*1b90*/  LOP3.LUT R6, R6, 0x3f8, RZ, 0xc0, !PT ;  /* 0x000003f806067812 */ /* 0x000fe200078ec0ff */
[----:B------:R-:W-:Y:S01]  /*1ba0*/  BAR.SYNC.DEFER_BLOCKING 0x0 ;  /* 0x0000000000007b1d */ /* 0x000fe20000010000 */
[C---:B0-----:R-:W-:Y:S01]  /*1bb0*/  SHF.L.U32 R7, R0.reuse, 0x2, RZ ;  /* 0x0000000200077819 */ /* 0x041fe200000006ff */
[----:B------:R-:W-:-:S03]  /*1bc0*/  IMAD.HI R0, R0, 0x4, RZ ;  /* 0x0000000400007827 */ /* 0x000fc600078e02ff */
[----:B-1----:R-:W-:-:S04]  /*1bd0*/  IADD3 R4, P0, P2, R7, UR6, R4 ;  /* 0x0000000607047c10 */ /* 0x002fc8000fa1e004 */
[----:B------:R-:W-:Y:S01]  /*1be0*/  IADD3.X R5, R0, UR5, R5, P0, P2 ;  /* 0x0000000500057c10 */ /* 0x000fe200087e4405 */
[----:B------:R3:W-:Y:S01]  /*1bf0*/  STS.64 [R6+UR15], R2 ;  /* 0x0000000206007988 */ /* 0x0007e20008000a0f */
[----:B------:R-:W-:Y:S06]  /*1c00*/  BAR.SYNC.DEFER_BLOCKING 0x0 ;  /* 0x0000000000007b1d */ /* 0x000fec0000010000 */
[----:B------:R-:W-:Y:S05]  /*1c10*/  @P1 EXIT ;  /* 0x000000000000194d */ /* 0x000fea0003800000 */
[----:B------:R-:W0:Y:S04]  /*1c20*/  LDS R9, [R9] ;  /* 0x0000000009097984 */ /* 0x000e280000000800 */
[----:B0-----:R-:W-:Y:S01]  /*1c30*/  STG.E desc[UR16][R4.64], R9 ;  /* 0x0000000904007986 */ /* 0x001fe2000c101910 */
[----:B------:R-:W-:Y:S05]  /*1c40*/  EXIT ;  /* 0x000000000000794d */ /* 0x000fea0003800000 */
.L_x_2:
[----:B------:R-:W-:-:S00]  /*1c50*/  BRA `(.L_x_2) ;  /* 0xfffffffc00fc7947 */ /* 0x000fc0000383ffff */
[----:B------:R-:W-:-:S00]  /*1c60*/  NOP ;  /* 0x0000000000007918 */ /* 0x000fc00000000000 */
        /* <DEDUP_REMOVED lines=9> */
.L_x_3:


//--------------------- .nv.global.init           --------------------------
	.section	.nv.global.init,"aw",@progbits
.nv.global.init:
	.type		_$_str,@object
	.size		_$_str,(.L_0 - _$_str)
_$_str:
        /*0000*/ 	.byte	0x5f, 0x5f, 0x43, 0x55, 0x44, 0x41, 0x5f, 0x46, 0x54, 0x5a, 0x00
.L_0:


//--------------------- .nv.shared.attn_fwd       --------------------------
	.section	.nv.shared.attn_fwd,"aw",@nobits
	.sectionflags	@""
	.align	16
	.zero		1024


//--------------------- .nv.shared.reserved.0     --------------------------
	.section	.nv.shared.reserved.0,"aw",@nobits
	.weak		__nv_reservedSMEM_offset_0_alias
	.size		__nv_reservedSMEM_offset_0_alias, 0, 0
	.other		__nv_reservedSMEM_offset_0_alias,@"STO_CUDA_RESERVED_SHARED STV_DEFAULT"
__nv_reservedSMEM_offset_0_alias:
	.zero		0


//--------------------- .nv.constant0.attn_fwd    --------------------------
	.section	.nv.constant0.attn_fwd,"a",@progbits
	.sectionflags	@""
	.align	4
.nv.constant0.attn_fwd:
	.zero		664


//--------------------- SYMBOLS --------------------------

	.type		.nv.reservedSmem.offset0,@object
	.size		.nv.reservedSmem.offset0,0x4
